//
// Generated by NVIDIA NVVM Compiler
//
// Compiler Build ID: CL-36424714
// Cuda compilation tools, release 13.0, V13.0.88
// Based on NVVM 20.0.0
//

.version 9.0
.target sm_100
.address_size 64

	// .globl	_Z6d_fillPfS_S_iiS_iif
.global .align 4 .b8 precalc_xorwow_matrix[102400];
.global .align 4 .b8 precalc_xorwow_offset_matrix[102400];
.global .align 4 .b8 mrg32k3aM1[2304];
.global .align 4 .b8 mrg32k3aM2[2304];
.global .align 4 .b8 mrg32k3aM1SubSeq[2016];
.global .align 4 .b8 mrg32k3aM2SubSeq[2016];
.global .align 4 .b8 mrg32k3aM1Seq[2304];
.global .align 4 .b8 mrg32k3aM2Seq[2304];
.const .align 8 .b8 __cr_lgamma_table[72];
.extern .shared .align 16 .b8 sh_patches[];

.visible .entry _Z6d_fillPfS_S_iiS_iif(
	.param .u64 .ptr .align 1 _Z6d_fillPfS_S_iiS_iif_param_0,
	.param .u64 .ptr .align 1 _Z6d_fillPfS_S_iiS_iif_param_1,
	.param .u64 .ptr .align 1 _Z6d_fillPfS_S_iiS_iif_param_2,
	.param .u32 _Z6d_fillPfS_S_iiS_iif_param_3,
	.param .u32 _Z6d_fillPfS_S_iiS_iif_param_4,
	.param .u64 .ptr .align 1 _Z6d_fillPfS_S_iiS_iif_param_5,
	.param .u32 _Z6d_fillPfS_S_iiS_iif_param_6,
	.param .u32 _Z6d_fillPfS_S_iiS_iif_param_7,
	.param .f32 _Z6d_fillPfS_S_iiS_iif_param_8
)
{
	.reg .pred 	%p<58>;
	.reg .b32 	%r<174>;
	.reg .b32 	%f<383>;
	.reg .b64 	%rd<34>;

	ld.param.u64 	%rd8, [_Z6d_fillPfS_S_iiS_iif_param_0];
	ld.param.u64 	%rd9, [_Z6d_fillPfS_S_iiS_iif_param_1];
	ld.param.u32 	%r41, [_Z6d_fillPfS_S_iiS_iif_param_3];
	ld.param.u32 	%r42, [_Z6d_fillPfS_S_iiS_iif_param_4];
	ld.param.u64 	%rd10, [_Z6d_fillPfS_S_iiS_iif_param_5];
	ld.param.u32 	%r43, [_Z6d_fillPfS_S_iiS_iif_param_6];
	ld.param.f32 	%f40, [_Z6d_fillPfS_S_iiS_iif_param_8];
	cvta.to.global.u64 	%rd1, %rd10;
	cvta.to.global.u64 	%rd2, %rd9;
	cvta.to.global.u64 	%rd3, %rd8;
	add.s32 	%r44, %r42, -1;
	shr.u32 	%r45, %r44, 31;
	add.s32 	%r46, %r44, %r45;
	shr.s32 	%r1, %r46, 1;
	and.b32  	%r47, %r46, -2;
	add.s32 	%r2, %r47, %r43;
	mov.u32 	%r3, %ctaid.x;
	mov.u32 	%r4, %ntid.x;
	mov.u32 	%r48, %tid.x;
	mad.lo.s32 	%r5, %r3, %r4, %r48;
	div.s32 	%r6, %r5, %r43;
	add.s32 	%r7, %r6, %r1;
	mul.lo.s32 	%r49, %r6, %r43;
	sub.s32 	%r8, %r5, %r49;
	add.s32 	%r9, %r8, %r1;
	div.u32 	%r10, %r48, %r43;
	mul.lo.s32 	%r50, %r10, %r43;
	sub.s32 	%r11, %r48, %r50;
	mul.lo.s32 	%r12, %r43, %r43;
	setp.ge.s32 	%p1, %r5, %r12;
	@%p1 bra 	$L__BB0_7;
	mul.lo.s32 	%r13, %r7, %r2;
	add.s32 	%r51, %r13, %r9;
	mul.wide.s32 	%rd11, %r51, 4;
	add.s64 	%rd4, %rd3, %rd11;
	ld.global.f32 	%f41, [%rd4];
	add.s32 	%r14, %r10, %r1;
	mul.lo.s32 	%r15, %r14, %r2;
	add.s32 	%r16, %r11, %r1;
	add.s32 	%r52, %r15, %r16;
	shl.b32 	%r53, %r52, 2;
	mov.u32 	%r54, sh_patches;
	add.s32 	%r17, %r54, %r53;
	st.shared.f32 	[%r17], %f41;
	max.s32 	%r55, %r10, %r11;
	setp.ge.s32 	%p2, %r55, %r1;
	@%p2 bra 	$L__BB0_3;
	mad.lo.s32 	%r75, %r6, %r2, %r8;
	mul.wide.s32 	%rd20, %r75, 4;
	add.s64 	%rd21, %rd3, %rd20;
	ld.global.f32 	%f46, [%rd21];
	mad.lo.s32 	%r76, %r10, %r2, %r11;
	shl.b32 	%r77, %r76, 2;
	add.s32 	%r79, %r54, %r77;
	st.shared.f32 	[%r79], %f46;
	add.s32 	%r80, %r7, %r43;
	add.s32 	%r81, %r9, %r43;
	mad.lo.s32 	%r82, %r80, %r2, %r81;
	mul.wide.s32 	%rd22, %r82, 4;
	add.s64 	%rd23, %rd3, %rd22;
	ld.global.f32 	%f47, [%rd23];
	div.u32 	%r83, %r4, %r43;
	add.s32 	%r84, %r83, %r14;
	add.s32 	%r85, %r16, %r43;
	mad.lo.s32 	%r86, %r84, %r2, %r85;
	shl.b32 	%r87, %r86, 2;
	add.s32 	%r88, %r54, %r87;
	st.shared.f32 	[%r88], %f47;
	bra.uni 	$L__BB0_7;
$L__BB0_3:
	setp.ge.s32 	%p3, %r11, %r1;
	@%p3 bra 	$L__BB0_5;
	add.s32 	%r68, %r13, %r8;
	mul.wide.s32 	%rd16, %r68, 4;
	add.s64 	%rd17, %rd3, %rd16;
	ld.global.f32 	%f44, [%rd17];
	add.s32 	%r69, %r15, %r11;
	shl.b32 	%r70, %r69, 2;
	add.s32 	%r72, %r54, %r70;
	st.shared.f32 	[%r72], %f44;
	mul.wide.s32 	%rd18, %r43, 4;
	add.s64 	%rd19, %rd4, %rd18;
	ld.global.f32 	%f45, [%rd19];
	shl.b32 	%r73, %r43, 2;
	add.s32 	%r74, %r17, %r73;
	st.shared.f32 	[%r74], %f45;
	bra.uni 	$L__BB0_7;
$L__BB0_5:
	setp.ge.s32 	%p4, %r10, %r1;
	@%p4 bra 	$L__BB0_7;
	mad.lo.s32 	%r56, %r6, %r2, %r9;
	mul.wide.s32 	%rd12, %r56, 4;
	add.s64 	%rd13, %rd3, %rd12;
	ld.global.f32 	%f42, [%rd13];
	mad.lo.s32 	%r57, %r10, %r2, %r16;
	shl.b32 	%r58, %r57, 2;
	add.s32 	%r60, %r54, %r58;
	st.shared.f32 	[%r60], %f42;
	add.s32 	%r61, %r7, %r43;
	mad.lo.s32 	%r62, %r61, %r2, %r9;
	mul.wide.s32 	%rd14, %r62, 4;
	add.s64 	%rd15, %rd3, %rd14;
	ld.global.f32 	%f43, [%rd15];
	div.u32 	%r63, %r4, %r43;
	add.s32 	%r64, %r63, %r14;
	mad.lo.s32 	%r65, %r64, %r2, %r16;
	shl.b32 	%r66, %r65, 2;
	add.s32 	%r67, %r54, %r66;
	st.shared.f32 	[%r67], %f43;
$L__BB0_7:
	bar.sync 	0;
	mad.lo.s32 	%r89, %r10, %r43, %r11;
	mul.lo.s32 	%r18, %r42, %r42;
	mul.lo.s32 	%r19, %r18, %r89;
	div.u32 	%r90, %r41, %r4;
	setp.ne.s32 	%p5, %r90, %r3;
	mad.lo.s32 	%r91, %r12, %r5, %r41;
	mul.wide.s32 	%rd24, %r91, 4;
	add.s64 	%rd5, %rd2, %rd24;
	mov.f32 	%f373, 0f00000000;
	@%p5 bra 	$L__BB0_31;
	rem.u32 	%r20, %r41, %r4;
	cvt.rn.f32.s32 	%f1, %r43;
	abs.f32 	%f2, %f1;
	setp.eq.s32 	%p6, %r43, 1;
	mov.f32 	%f371, 0f3F800000;
	@%p6 bra 	$L__BB0_13;
	setp.num.f32 	%p7, %f2, %f2;
	@%p7 bra 	$L__BB0_11;
	mov.f32 	%f105, 0f40000000;
	add.rn.f32 	%f371, %f1, %f105;
	bra.uni 	$L__BB0_13;
$L__BB0_11:
	setp.lt.f32 	%p8, %f2, 0f00800000;
	mul.f32 	%f50, %f2, 0f4B800000;
	selp.f32 	%f51, %f50, %f2, %p8;
	mov.b32 	%r92, %f51;
	add.s32 	%r93, %r92, -1060439283;
	and.b32  	%r94, %r93, -8388608;
	sub.s32 	%r95, %r92, %r94;
	mov.b32 	%f52, %r95;
	cvt.rn.f32.s32 	%f53, %r94;
	selp.f32 	%f54, 0fC1C00000, 0f00000000, %p8;
	fma.rn.f32 	%f55, %f53, 0f34000000, %f54;
	add.f32 	%f56, %f52, 0fBF800000;
	add.f32 	%f57, %f52, 0f3F800000;
	rcp.approx.ftz.f32 	%f58, %f57;
	add.f32 	%f59, %f56, %f56;
	mul.f32 	%f60, %f59, %f58;
	mul.f32 	%f61, %f60, %f60;
	neg.f32 	%f62, %f60;
	sub.f32 	%f63, %f56, %f60;
	add.f32 	%f64, %f63, %f63;
	fma.rn.f32 	%f65, %f62, %f56, %f64;
	mul.rn.f32 	%f66, %f58, %f65;
	fma.rn.f32 	%f67, %f61, 0f3A2C32E4, 0f3B52E7DB;
	fma.rn.f32 	%f68, %f67, %f61, 0f3C93BB73;
	fma.rn.f32 	%f69, %f68, %f61, 0f3DF6384F;
	mul.rn.f32 	%f70, %f69, %f61;
	fma.rn.f32 	%f71, %f60, 0f3FB8AA3B, %f55;
	mul.f32 	%f72, %f70, 0f40400000;
	sub.f32 	%f73, %f55, %f71;
	fma.rn.f32 	%f74, %f60, 0f3FB8AA3B, %f73;
	fma.rn.f32 	%f75, %f66, 0f3FB8AA3B, %f74;
	fma.rn.f32 	%f76, %f60, 0f32A55E34, %f75;
	fma.rn.f32 	%f77, %f72, %f66, %f76;
	fma.rn.f32 	%f78, %f70, %f60, %f77;
	add.rn.f32 	%f79, %f71, %f78;
	mov.f32 	%f80, 0f40000000;
	mul.rn.f32 	%f81, %f79, %f80;
	cvt.rni.f32.f32 	%f82, %f81;
	sub.f32 	%f83, %f81, %f82;
	neg.f32 	%f84, %f81;
	fma.rn.f32 	%f85, %f79, 0f40000000, %f84;
	neg.f32 	%f86, %f71;
	add.rn.f32 	%f87, %f79, %f86;
	neg.f32 	%f88, %f87;
	add.rn.f32 	%f89, %f78, %f88;
	fma.rn.f32 	%f90, %f89, 0f40000000, %f85;
	add.f32 	%f91, %f83, %f90;
	setp.gt.f32 	%p9, %f82, 0f00000000;
	selp.b32 	%r96, 0, -2097152000, %p9;
	setp.neu.f32 	%p10, %f2, 0f7F800000;
	setp.lt.f32 	%p11, %f81, 0f00000000;
	selp.f32 	%f92, 0f00000000, 0f7F800000, %p11;
	abs.f32 	%f93, %f81;
	setp.gt.f32 	%p12, %f93, 0f43180000;
	cvt.rzi.s32.f32 	%r97, %f82;
	shl.b32 	%r98, %r97, 23;
	sub.s32 	%r99, %r98, %r96;
	mov.b32 	%f94, %r99;
	add.s32 	%r100, %r96, 2130706432;
	mov.b32 	%f95, %r100;
	fma.rn.f32 	%f96, %f91, 0f391FCB8E, 0f3AAF85ED;
	fma.rn.f32 	%f97, %f96, %f91, 0f3C1D9856;
	fma.rn.f32 	%f98, %f97, %f91, 0f3D6357BB;
	fma.rn.f32 	%f99, %f98, %f91, 0f3E75FDEC;
	fma.rn.f32 	%f100, %f99, %f91, 0f3F317218;
	fma.rn.f32 	%f101, %f100, %f91, 0f3F800000;
	mul.f32 	%f102, %f101, %f95;
	mul.f32 	%f103, %f102, %f94;
	selp.f32 	%f371, %f92, %f103, %p12;
	@%p10 bra 	$L__BB0_13;
	add.f32 	%f104, %f1, %f1;
	mov.b32 	%r101, %f104;
	and.b32  	%r102, %r101, 2147483647;
	mov.b32 	%f371, %r102;
$L__BB0_13:
	cvt.rn.f32.s32 	%f107, %r5;
	setp.leu.f32 	%p13, %f371, %f107;
	@%p13 bra 	$L__BB0_31;
	setp.eq.s32 	%p14, %r5, %r20;
	@%p14 bra 	$L__BB0_50;
	setp.lt.s32 	%p15, %r42, 1;
	mov.f32 	%f373, 0f00000000;
	@%p15 bra 	$L__BB0_25;
	mul.lo.s32 	%r21, %r18, %r20;
	mov.f32 	%f373, 0f00000000;
	mov.b32 	%r168, 0;
$L__BB0_17:
	mul.wide.u32 	%rd25, %r168, 4;
	add.s64 	%rd26, %rd1, %rd25;
	ld.global.f32 	%f8, [%rd26];
	add.s32 	%r23, %r168, %r19;
	add.s32 	%r24, %r168, %r21;
	mov.b32 	%r169, 0;
$L__BB0_18:
	mul.lo.s32 	%r105, %r169, %r42;
	add.s32 	%r106, %r23, %r105;
	shl.b32 	%r107, %r106, 2;
	mov.u32 	%r108, sh_patches;
	add.s32 	%r109, %r108, %r107;
	ld.shared.f32 	%f111, [%r109];
	add.s32 	%r110, %r24, %r105;
	shl.b32 	%r111, %r110, 2;
	add.s32 	%r112, %r108, %r111;
	ld.shared.f32 	%f112, [%r112];
	sub.f32 	%f10, %f111, %f112;
	abs.f32 	%f11, %f10;
	setp.eq.f32 	%p16, %f10, 0f3F800000;
	mov.f32 	%f374, 0f3F800000;
	@%p16 bra 	$L__BB0_23;
	setp.num.f32 	%p17, %f11, %f11;
	@%p17 bra 	$L__BB0_21;
	mov.f32 	%f168, 0f40000000;
	add.rn.f32 	%f374, %f10, %f168;
	bra.uni 	$L__BB0_23;
$L__BB0_21:
	setp.lt.f32 	%p18, %f11, 0f00800000;
	mul.f32 	%f113, %f11, 0f4B800000;
	selp.f32 	%f114, %f113, %f11, %p18;
	mov.b32 	%r113, %f114;
	add.s32 	%r114, %r113, -1060439283;
	and.b32  	%r115, %r114, -8388608;
	sub.s32 	%r116, %r113, %r115;
	mov.b32 	%f115, %r116;
	cvt.rn.f32.s32 	%f116, %r115;
	selp.f32 	%f117, 0fC1C00000, 0f00000000, %p18;
	fma.rn.f32 	%f118, %f116, 0f34000000, %f117;
	add.f32 	%f119, %f115, 0fBF800000;
	add.f32 	%f120, %f115, 0f3F800000;
	rcp.approx.ftz.f32 	%f121, %f120;
	add.f32 	%f122, %f119, %f119;
	mul.f32 	%f123, %f122, %f121;
	mul.f32 	%f124, %f123, %f123;
	neg.f32 	%f125, %f123;
	sub.f32 	%f126, %f119, %f123;
	add.f32 	%f127, %f126, %f126;
	fma.rn.f32 	%f128, %f125, %f119, %f127;
	mul.rn.f32 	%f129, %f121, %f128;
	fma.rn.f32 	%f130, %f124, 0f3A2C32E4, 0f3B52E7DB;
	fma.rn.f32 	%f131, %f130, %f124, 0f3C93BB73;
	fma.rn.f32 	%f132, %f131, %f124, 0f3DF6384F;
	mul.rn.f32 	%f133, %f132, %f124;
	fma.rn.f32 	%f134, %f123, 0f3FB8AA3B, %f118;
	mul.f32 	%f135, %f133, 0f40400000;
	sub.f32 	%f136, %f118, %f134;
	fma.rn.f32 	%f137, %f123, 0f3FB8AA3B, %f136;
	fma.rn.f32 	%f138, %f129, 0f3FB8AA3B, %f137;
	fma.rn.f32 	%f139, %f123, 0f32A55E34, %f138;
	fma.rn.f32 	%f140, %f135, %f129, %f139;
	fma.rn.f32 	%f141, %f133, %f123, %f140;
	add.rn.f32 	%f142, %f134, %f141;
	mov.f32 	%f143, 0f40000000;
	mul.rn.f32 	%f144, %f142, %f143;
	cvt.rni.f32.f32 	%f145, %f144;
	sub.f32 	%f146, %f144, %f145;
	neg.f32 	%f147, %f144;
	fma.rn.f32 	%f148, %f142, 0f40000000, %f147;
	neg.f32 	%f149, %f134;
	add.rn.f32 	%f150, %f142, %f149;
	neg.f32 	%f151, %f150;
	add.rn.f32 	%f152, %f141, %f151;
	fma.rn.f32 	%f153, %f152, 0f40000000, %f148;
	add.f32 	%f154, %f146, %f153;
	setp.gt.f32 	%p19, %f145, 0f00000000;
	selp.b32 	%r117, 0, -2097152000, %p19;
	setp.neu.f32 	%p20, %f10, 0f00000000;
	setp.neu.f32 	%p21, %f11, 0f7F800000;
	setp.lt.f32 	%p22, %f144, 0f00000000;
	selp.f32 	%f155, 0f00000000, 0f7F800000, %p22;
	abs.f32 	%f156, %f144;
	setp.gt.f32 	%p23, %f156, 0f43180000;
	cvt.rzi.s32.f32 	%r118, %f145;
	shl.b32 	%r119, %r118, 23;
	sub.s32 	%r120, %r119, %r117;
	mov.b32 	%f157, %r120;
	add.s32 	%r121, %r117, 2130706432;
	mov.b32 	%f158, %r121;
	fma.rn.f32 	%f159, %f154, 0f391FCB8E, 0f3AAF85ED;
	fma.rn.f32 	%f160, %f159, %f154, 0f3C1D9856;
	fma.rn.f32 	%f161, %f160, %f154, 0f3D6357BB;
	fma.rn.f32 	%f162, %f161, %f154, 0f3E75FDEC;
	fma.rn.f32 	%f163, %f162, %f154, 0f3F317218;
	fma.rn.f32 	%f164, %f163, %f154, 0f3F800000;
	mul.f32 	%f165, %f164, %f158;
	mul.f32 	%f166, %f165, %f157;
	selp.f32 	%f374, %f155, %f166, %p23;
	and.pred  	%p24, %p20, %p21;
	@%p24 bra 	$L__BB0_23;
	add.f32 	%f167, %f10, %f10;
	mov.b32 	%r122, %f167;
	and.b32  	%r123, %r122, 2147483647;
	mov.b32 	%f374, %r123;
$L__BB0_23:
	fma.rn.f32 	%f373, %f8, %f374, %f373;
	add.s32 	%r169, %r169, 1;
	setp.ne.s32 	%p25, %r169, %r42;
	@%p25 bra 	$L__BB0_18;
	add.s32 	%r168, %r168, 1;
	setp.ne.s32 	%p26, %r168, %r42;
	@%p26 bra 	$L__BB0_17;
$L__BB0_25:
	abs.f32 	%f18, %f40;
	setp.eq.f32 	%p27, %f40, 0f3F800000;
	mov.f32 	%f376, 0f3F800000;
	@%p27 bra 	$L__BB0_30;
	setp.num.f32 	%p28, %f18, %f18;
	@%p28 bra 	$L__BB0_28;
	mov.f32 	%f225, 0f40000000;
	add.rn.f32 	%f376, %f40, %f225;
	bra.uni 	$L__BB0_30;
$L__BB0_28:
	setp.lt.f32 	%p29, %f18, 0f00800000;
	mul.f32 	%f170, %f18, 0f4B800000;
	selp.f32 	%f171, %f170, %f18, %p29;
	mov.b32 	%r124, %f171;
	add.s32 	%r125, %r124, -1060439283;
	and.b32  	%r126, %r125, -8388608;
	sub.s32 	%r127, %r124, %r126;
	mov.b32 	%f172, %r127;
	cvt.rn.f32.s32 	%f173, %r126;
	selp.f32 	%f174, 0fC1C00000, 0f00000000, %p29;
	fma.rn.f32 	%f175, %f173, 0f34000000, %f174;
	add.f32 	%f176, %f172, 0fBF800000;
	add.f32 	%f177, %f172, 0f3F800000;
	rcp.approx.ftz.f32 	%f178, %f177;
	add.f32 	%f179, %f176, %f176;
	mul.f32 	%f180, %f179, %f178;
	mul.f32 	%f181, %f180, %f180;
	neg.f32 	%f182, %f180;
	sub.f32 	%f183, %f176, %f180;
	add.f32 	%f184, %f183, %f183;
	fma.rn.f32 	%f185, %f182, %f176, %f184;
	mul.rn.f32 	%f186, %f178, %f185;
	fma.rn.f32 	%f187, %f181, 0f3A2C32E4, 0f3B52E7DB;
	fma.rn.f32 	%f188, %f187, %f181, 0f3C93BB73;
	fma.rn.f32 	%f189, %f188, %f181, 0f3DF6384F;
	mul.rn.f32 	%f190, %f189, %f181;
	fma.rn.f32 	%f191, %f180, 0f3FB8AA3B, %f175;
	mul.f32 	%f192, %f190, 0f40400000;
	sub.f32 	%f193, %f175, %f191;
	fma.rn.f32 	%f194, %f180, 0f3FB8AA3B, %f193;
	fma.rn.f32 	%f195, %f186, 0f3FB8AA3B, %f194;
	fma.rn.f32 	%f196, %f180, 0f32A55E34, %f195;
	fma.rn.f32 	%f197, %f192, %f186, %f196;
	fma.rn.f32 	%f198, %f190, %f180, %f197;
	add.rn.f32 	%f199, %f191, %f198;
	mov.f32 	%f200, 0f40000000;
	mul.rn.f32 	%f201, %f199, %f200;
	cvt.rni.f32.f32 	%f202, %f201;
	sub.f32 	%f203, %f201, %f202;
	neg.f32 	%f204, %f201;
	fma.rn.f32 	%f205, %f199, 0f40000000, %f204;
	neg.f32 	%f206, %f191;
	add.rn.f32 	%f207, %f199, %f206;
	neg.f32 	%f208, %f207;
	add.rn.f32 	%f209, %f198, %f208;
	fma.rn.f32 	%f210, %f209, 0f40000000, %f205;
	add.f32 	%f211, %f203, %f210;
	setp.gt.f32 	%p30, %f202, 0f00000000;
	selp.b32 	%r128, 0, -2097152000, %p30;
	setp.neu.f32 	%p31, %f40, 0f00000000;
	setp.neu.f32 	%p32, %f18, 0f7F800000;
	setp.lt.f32 	%p33, %f201, 0f00000000;
	selp.f32 	%f212, 0f00000000, 0f7F800000, %p33;
	abs.f32 	%f213, %f201;
	setp.gt.f32 	%p34, %f213, 0f43180000;
	cvt.rzi.s32.f32 	%r129, %f202;
	shl.b32 	%r130, %r129, 23;
	sub.s32 	%r131, %r130, %r128;
	mov.b32 	%f214, %r131;
	add.s32 	%r132, %r128, 2130706432;
	mov.b32 	%f215, %r132;
	fma.rn.f32 	%f216, %f211, 0f391FCB8E, 0f3AAF85ED;
	fma.rn.f32 	%f217, %f216, %f211, 0f3C1D9856;
	fma.rn.f32 	%f218, %f217, %f211, 0f3D6357BB;
	fma.rn.f32 	%f219, %f218, %f211, 0f3E75FDEC;
	fma.rn.f32 	%f220, %f219, %f211, 0f3F317218;
	fma.rn.f32 	%f221, %f220, %f211, 0f3F800000;
	mul.f32 	%f222, %f221, %f215;
	mul.f32 	%f223, %f222, %f214;
	selp.f32 	%f376, %f212, %f223, %p34;
	and.pred  	%p35, %p31, %p32;
	@%p35 bra 	$L__BB0_30;
	add.f32 	%f224, %f40, %f40;
	mov.b32 	%r133, %f224;
	and.b32  	%r134, %r133, 2147483647;
	mov.b32 	%f376, %r134;
$L__BB0_30:
	neg.f32 	%f226, %f373;
	div.rn.f32 	%f227, %f226, %f376;
	fma.rn.f32 	%f228, %f227, 0f3BBB989D, 0f3F000000;
	cvt.sat.f32.f32 	%f229, %f228;
	mov.f32 	%f230, 0f4B400001;
	mov.f32 	%f231, 0f437C0000;
	fma.rm.f32 	%f232, %f229, %f231, %f230;
	add.f32 	%f233, %f232, 0fCB40007F;
	neg.f32 	%f234, %f233;
	fma.rn.f32 	%f235, %f227, 0f3FB8AA3B, %f234;
	fma.rn.f32 	%f236, %f227, 0f32A57060, %f235;
	mov.b32 	%r135, %f232;
	shl.b32 	%r136, %r135, 23;
	mov.b32 	%f237, %r136;
	ex2.approx.ftz.f32 	%f238, %f236;
	mul.f32 	%f239, %f238, %f237;
	st.global.f32 	[%rd5], %f239;
$L__BB0_31:
	setp.ne.s32 	%p36, %r5, %r41;
	@%p36 bra 	$L__BB0_33;
	mad.lo.s32 	%r166, %r12, %r41, %r41;
	mul.wide.s32 	%rd31, %r166, 4;
	add.s64 	%rd32, %rd2, %rd31;
	mov.b32 	%r167, 1065353216;
	st.global.u32 	[%rd32], %r167;
	bra.uni 	$L__BB0_49;
$L__BB0_33:
	setp.lt.s32 	%p37, %r42, 1;
	@%p37 bra 	$L__BB0_43;
	ld.param.u64 	%rd33, [_Z6d_fillPfS_S_iiS_iif_param_2];
	mul.lo.s32 	%r28, %r18, %r41;
	neg.s32 	%r29, %r42;
	shl.b32 	%r30, %r42, 2;
	cvta.to.global.u64 	%rd6, %rd33;
	mov.b32 	%r170, 0;
$L__BB0_35:
	mul.wide.u32 	%rd27, %r170, 4;
	add.s64 	%rd28, %rd1, %rd27;
	ld.global.f32 	%f25, [%rd28];
	add.s32 	%r172, %r28, %r170;
	add.s32 	%r139, %r19, %r170;
	shl.b32 	%r140, %r139, 2;
	mov.u32 	%r141, sh_patches;
	add.s32 	%r171, %r141, %r140;
	mov.u32 	%r173, %r29;
$L__BB0_36:
	mul.wide.s32 	%rd29, %r172, 4;
	add.s64 	%rd30, %rd6, %rd29;
	ld.shared.f32 	%f242, [%r171];
	ld.global.f32 	%f243, [%rd30];
	sub.f32 	%f27, %f242, %f243;
	abs.f32 	%f28, %f27;
	setp.eq.f32 	%p38, %f27, 0f3F800000;
	mov.f32 	%f380, 0f3F800000;
	@%p38 bra 	$L__BB0_41;
	setp.num.f32 	%p39, %f28, %f28;
	@%p39 bra 	$L__BB0_39;
	mov.f32 	%f299, 0f40000000;
	add.rn.f32 	%f380, %f27, %f299;
	bra.uni 	$L__BB0_41;
$L__BB0_39:
	setp.lt.f32 	%p40, %f28, 0f00800000;
	mul.f32 	%f244, %f28, 0f4B800000;
	selp.f32 	%f245, %f244, %f28, %p40;
	mov.b32 	%r142, %f245;
	add.s32 	%r143, %r142, -1060439283;
	and.b32  	%r144, %r143, -8388608;
	sub.s32 	%r145, %r142, %r144;
	mov.b32 	%f246, %r145;
	cvt.rn.f32.s32 	%f247, %r144;
	selp.f32 	%f248, 0fC1C00000, 0f00000000, %p40;
	fma.rn.f32 	%f249, %f247, 0f34000000, %f248;
	add.f32 	%f250, %f246, 0fBF800000;
	add.f32 	%f251, %f246, 0f3F800000;
	rcp.approx.ftz.f32 	%f252, %f251;
	add.f32 	%f253, %f250, %f250;
	mul.f32 	%f254, %f253, %f252;
	mul.f32 	%f255, %f254, %f254;
	neg.f32 	%f256, %f254;
	sub.f32 	%f257, %f250, %f254;
	add.f32 	%f258, %f257, %f257;
	fma.rn.f32 	%f259, %f256, %f250, %f258;
	mul.rn.f32 	%f260, %f252, %f259;
	fma.rn.f32 	%f261, %f255, 0f3A2C32E4, 0f3B52E7DB;
	fma.rn.f32 	%f262, %f261, %f255, 0f3C93BB73;
	fma.rn.f32 	%f263, %f262, %f255, 0f3DF6384F;
	mul.rn.f32 	%f264, %f263, %f255;
	fma.rn.f32 	%f265, %f254, 0f3FB8AA3B, %f249;
	mul.f32 	%f266, %f264, 0f40400000;
	sub.f32 	%f267, %f249, %f265;
	fma.rn.f32 	%f268, %f254, 0f3FB8AA3B, %f267;
	fma.rn.f32 	%f269, %f260, 0f3FB8AA3B, %f268;
	fma.rn.f32 	%f270, %f254, 0f32A55E34, %f269;
	fma.rn.f32 	%f271, %f266, %f260, %f270;
	fma.rn.f32 	%f272, %f264, %f254, %f271;
	add.rn.f32 	%f273, %f265, %f272;
	mov.f32 	%f274, 0f40000000;
	mul.rn.f32 	%f275, %f273, %f274;
	cvt.rni.f32.f32 	%f276, %f275;
	sub.f32 	%f277, %f275, %f276;
	neg.f32 	%f278, %f275;
	fma.rn.f32 	%f279, %f273, 0f40000000, %f278;
	neg.f32 	%f280, %f265;
	add.rn.f32 	%f281, %f273, %f280;
	neg.f32 	%f282, %f281;
	add.rn.f32 	%f283, %f272, %f282;
	fma.rn.f32 	%f284, %f283, 0f40000000, %f279;
	add.f32 	%f285, %f277, %f284;
	setp.gt.f32 	%p41, %f276, 0f00000000;
	selp.b32 	%r146, 0, -2097152000, %p41;
	setp.neu.f32 	%p42, %f27, 0f00000000;
	setp.neu.f32 	%p43, %f28, 0f7F800000;
	setp.lt.f32 	%p44, %f275, 0f00000000;
	selp.f32 	%f286, 0f00000000, 0f7F800000, %p44;
	abs.f32 	%f287, %f275;
	setp.gt.f32 	%p45, %f287, 0f43180000;
	cvt.rzi.s32.f32 	%r147, %f276;
	shl.b32 	%r148, %r147, 23;
	sub.s32 	%r149, %r148, %r146;
	mov.b32 	%f288, %r149;
	add.s32 	%r150, %r146, 2130706432;
	mov.b32 	%f289, %r150;
	fma.rn.f32 	%f290, %f285, 0f391FCB8E, 0f3AAF85ED;
	fma.rn.f32 	%f291, %f290, %f285, 0f3C1D9856;
	fma.rn.f32 	%f292, %f291, %f285, 0f3D6357BB;
	fma.rn.f32 	%f293, %f292, %f285, 0f3E75FDEC;
	fma.rn.f32 	%f294, %f293, %f285, 0f3F317218;
	fma.rn.f32 	%f295, %f294, %f285, 0f3F800000;
	mul.f32 	%f296, %f295, %f289;
	mul.f32 	%f297, %f296, %f288;
	selp.f32 	%f380, %f286, %f297, %p45;
	and.pred  	%p46, %p42, %p43;
	@%p46 bra 	$L__BB0_41;
	add.f32 	%f298, %f27, %f27;
	mov.b32 	%r151, %f298;
	and.b32  	%r152, %r151, 2147483647;
	mov.b32 	%f380, %r152;
$L__BB0_41:
	fma.rn.f32 	%f373, %f25, %f380, %f373;
	add.s32 	%r173, %r173, 1;
	setp.ne.s32 	%p47, %r173, 0;
	add.s32 	%r172, %r172, %r42;
	add.s32 	%r171, %r171, %r30;
	@%p47 bra 	$L__BB0_36;
	add.s32 	%r170, %r170, 1;
	setp.ne.s32 	%p48, %r170, %r42;
	@%p48 bra 	$L__BB0_35;
$L__BB0_43:
	abs.f32 	%f35, %f40;
	setp.eq.f32 	%p49, %f40, 0f3F800000;
	mov.f32 	%f382, 0f3F800000;
	@%p49 bra 	$L__BB0_48;
	setp.num.f32 	%p50, %f35, %f35;
	@%p50 bra 	$L__BB0_46;
	mov.f32 	%f356, 0f40000000;
	add.rn.f32 	%f382, %f40, %f356;
	bra.uni 	$L__BB0_48;
$L__BB0_46:
	setp.lt.f32 	%p51, %f35, 0f00800000;
	mul.f32 	%f301, %f35, 0f4B800000;
	selp.f32 	%f302, %f301, %f35, %p51;
	mov.b32 	%r153, %f302;
	add.s32 	%r154, %r153, -1060439283;
	and.b32  	%r155, %r154, -8388608;
	sub.s32 	%r156, %r153, %r155;
	mov.b32 	%f303, %r156;
	cvt.rn.f32.s32 	%f304, %r155;
	selp.f32 	%f305, 0fC1C00000, 0f00000000, %p51;
	fma.rn.f32 	%f306, %f304, 0f34000000, %f305;
	add.f32 	%f307, %f303, 0fBF800000;
	add.f32 	%f308, %f303, 0f3F800000;
	rcp.approx.ftz.f32 	%f309, %f308;
	add.f32 	%f310, %f307, %f307;
	mul.f32 	%f311, %f310, %f309;
	mul.f32 	%f312, %f311, %f311;
	neg.f32 	%f313, %f311;
	sub.f32 	%f314, %f307, %f311;
	add.f32 	%f315, %f314, %f314;
	fma.rn.f32 	%f316, %f313, %f307, %f315;
	mul.rn.f32 	%f317, %f309, %f316;
	fma.rn.f32 	%f318, %f312, 0f3A2C32E4, 0f3B52E7DB;
	fma.rn.f32 	%f319, %f318, %f312, 0f3C93BB73;
	fma.rn.f32 	%f320, %f319, %f312, 0f3DF6384F;
	mul.rn.f32 	%f321, %f320, %f312;
	fma.rn.f32 	%f322, %f311, 0f3FB8AA3B, %f306;
	mul.f32 	%f323, %f321, 0f40400000;
	sub.f32 	%f324, %f306, %f322;
	fma.rn.f32 	%f325, %f311, 0f3FB8AA3B, %f324;
	fma.rn.f32 	%f326, %f317, 0f3FB8AA3B, %f325;
	fma.rn.f32 	%f327, %f311, 0f32A55E34, %f326;
	fma.rn.f32 	%f328, %f323, %f317, %f327;
	fma.rn.f32 	%f329, %f321, %f311, %f328;
	add.rn.f32 	%f330, %f322, %f329;
	mov.f32 	%f331, 0f40000000;
	mul.rn.f32 	%f332, %f330, %f331;
	cvt.rni.f32.f32 	%f333, %f332;
	sub.f32 	%f334, %f332, %f333;
	neg.f32 	%f335, %f332;
	fma.rn.f32 	%f336, %f330, 0f40000000, %f335;
	neg.f32 	%f337, %f322;
	add.rn.f32 	%f338, %f330, %f337;
	neg.f32 	%f339, %f338;
	add.rn.f32 	%f340, %f329, %f339;
	fma.rn.f32 	%f341, %f340, 0f40000000, %f336;
	add.f32 	%f342, %f334, %f341;
	setp.gt.f32 	%p52, %f333, 0f00000000;
	selp.b32 	%r157, 0, -2097152000, %p52;
	setp.neu.f32 	%p53, %f40, 0f00000000;
	setp.neu.f32 	%p54, %f35, 0f7F800000;
	setp.lt.f32 	%p55, %f332, 0f00000000;
	selp.f32 	%f343, 0f00000000, 0f7F800000, %p55;
	abs.f32 	%f344, %f332;
	setp.gt.f32 	%p56, %f344, 0f43180000;
	cvt.rzi.s32.f32 	%r158, %f333;
	shl.b32 	%r159, %r158, 23;
	sub.s32 	%r160, %r159, %r157;
	mov.b32 	%f345, %r160;
	add.s32 	%r161, %r157, 2130706432;
	mov.b32 	%f346, %r161;
	fma.rn.f32 	%f347, %f342, 0f391FCB8E, 0f3AAF85ED;
	fma.rn.f32 	%f348, %f347, %f342, 0f3C1D9856;
	fma.rn.f32 	%f349, %f348, %f342, 0f3D6357BB;
	fma.rn.f32 	%f350, %f349, %f342, 0f3E75FDEC;
	fma.rn.f32 	%f351, %f350, %f342, 0f3F317218;
	fma.rn.f32 	%f352, %f351, %f342, 0f3F800000;
	mul.f32 	%f353, %f352, %f346;
	mul.f32 	%f354, %f353, %f345;
	selp.f32 	%f382, %f343, %f354, %p56;
	and.pred  	%p57, %p53, %p54;
	@%p57 bra 	$L__BB0_48;
	add.f32 	%f355, %f40, %f40;
	mov.b32 	%r162, %f355;
	and.b32  	%r163, %r162, 2147483647;
	mov.b32 	%f382, %r163;
$L__BB0_48:
	neg.f32 	%f357, %f373;
	div.rn.f32 	%f358, %f357, %f382;
	fma.rn.f32 	%f359, %f358, 0f3BBB989D, 0f3F000000;
	cvt.sat.f32.f32 	%f360, %f359;
	mov.f32 	%f361, 0f4B400001;
	mov.f32 	%f362, 0f437C0000;
	fma.rm.f32 	%f363, %f360, %f362, %f361;
	add.f32 	%f364, %f363, 0fCB40007F;
	neg.f32 	%f365, %f364;
	fma.rn.f32 	%f366, %f358, 0f3FB8AA3B, %f365;
	fma.rn.f32 	%f367, %f358, 0f32A57060, %f366;
	mov.b32 	%r164, %f363;
	shl.b32 	%r165, %r164, 23;
	mov.b32 	%f368, %r165;
	ex2.approx.ftz.f32 	%f369, %f367;
	mul.f32 	%f370, %f369, %f368;
	st.global.f32 	[%rd5], %f370;
$L__BB0_49:
	ret;
$L__BB0_50:
	mov.b32 	%r137, 1065353216;
	st.global.u32 	[%rd5], %r137;
	bra.uni 	$L__BB0_31;

}
	// .globl	_Z5patchPfS_iiiii
.visible .entry _Z5patchPfS_iiiii(
	.param .u64 .ptr .align 1 _Z5patchPfS_iiiii_param_0,
	.param .u64 .ptr .align 1 _Z5patchPfS_iiiii_param_1,
	.param .u32 _Z5patchPfS_iiiii_param_2,
	.param .u32 _Z5patchPfS_iiiii_param_3,
	.param .u32 _Z5patchPfS_iiiii_param_4,
	.param .u32 _Z5patchPfS_iiiii_param_5,
	.param .u32 _Z5patchPfS_iiiii_param_6
)
{
	.reg .pred 	%p<7>;
	.reg .b32 	%r<31>;
	.reg .b32 	%f<2>;
	.reg .b64 	%rd<9>;

	ld.param.u64 	%rd1, [_Z5patchPfS_iiiii_param_0];
	ld.param.u64 	%rd2, [_Z5patchPfS_iiiii_param_1];
	ld.param.u32 	%r4, [_Z5patchPfS_iiiii_param_2];
	ld.param.u32 	%r5, [_Z5patchPfS_iiiii_param_3];
	ld.param.u32 	%r6, [_Z5patchPfS_iiiii_param_4];
	ld.param.u32 	%r7, [_Z5patchPfS_iiiii_param_5];
	ld.param.u32 	%r8, [_Z5patchPfS_iiiii_param_6];
	mov.u32 	%r9, %ctaid.x;
	shl.b32 	%r10, %r9, 8;
	mov.u32 	%r11, %tid.x;
	add.s32 	%r12, %r10, %r11;
	add.s32 	%r13, %r7, -1;
	shr.u32 	%r14, %r13, 31;
	add.s32 	%r15, %r13, %r14;
	shr.s32 	%r1, %r15, 1;
	div.s32 	%r2, %r12, %r6;
	mul.lo.s32 	%r16, %r2, %r6;
	sub.s32 	%r3, %r12, %r16;
	setp.ge.s32 	%p1, %r2, %r6;
	setp.lt.s32 	%p2, %r6, 0;
	or.pred  	%p3, %p2, %p1;
	@%p3 bra 	$L__BB1_3;
	add.s32 	%r18, %r1, %r8;
	max.s32 	%r19, %r2, %r3;
	setp.ge.s32 	%p4, %r19, %r18;
	min.s32 	%r20, %r3, %r2;
	setp.lt.s32 	%p5, %r20, %r1;
	or.pred  	%p6, %p5, %p4;
	@%p6 bra 	$L__BB1_3;
	sub.s32 	%r21, %r2, %r1;
	sub.s32 	%r22, %r3, %r1;
	mad.lo.s32 	%r23, %r21, %r8, %r22;
	mad.lo.s32 	%r24, %r23, %r7, %r5;
	mad.lo.s32 	%r25, %r24, %r7, %r4;
	sub.s32 	%r26, %r4, %r1;
	add.s32 	%r27, %r26, %r2;
	sub.s32 	%r28, %r5, %r1;
	add.s32 	%r29, %r28, %r3;
	mad.lo.s32 	%r30, %r27, %r6, %r29;
	cvta.to.global.u64 	%rd3, %rd1;
	mul.wide.s32 	%rd4, %r30, 4;
	add.s64 	%rd5, %rd3, %rd4;
	ld.global.f32 	%f1, [%rd5];
	cvta.to.global.u64 	%rd6, %rd2;
	mul.wide.s32 	%rd7, %r25, 4;
	add.s64 	%rd8, %rd6, %rd7;
	st.global.f32 	[%rd8], %f1;
$L__BB1_3:
	ret;

}
	// .globl	_Z9mirroringPfS_ii
.visible .entry _Z9mirroringPfS_ii(
	.param .u64 .ptr .align 1 _Z9mirroringPfS_ii_param_0,
	.param .u64 .ptr .align 1 _Z9mirroringPfS_ii_param_1,
	.param .u32 _Z9mirroringPfS_ii_param_2,
	.param .u32 _Z9mirroringPfS_ii_param_3
)
{
	.reg .pred 	%p<5>;
	.reg .b32 	%r<24>;
	.reg .b32 	%f<2>;
	.reg .b64 	%rd<11>;

	ld.param.u64 	%rd2, [_Z9mirroringPfS_ii_param_0];
	ld.param.u64 	%rd3, [_Z9mirroringPfS_ii_param_1];
	ld.param.u32 	%r7, [_Z9mirroringPfS_ii_param_2];
	ld.param.u32 	%r6, [_Z9mirroringPfS_ii_param_3];
	cvta.to.global.u64 	%rd1, %rd3;
	add.s32 	%r8, %r7, -1;
	shr.u32 	%r9, %r8, 31;
	add.s32 	%r10, %r8, %r9;
	shr.s32 	%r1, %r10, 1;
	and.b32  	%r11, %r10, -2;
	add.s32 	%r2, %r11, %r6;
	mov.u32 	%r12, %ctaid.x;
	shl.b32 	%r13, %r12, 8;
	mov.u32 	%r14, %tid.x;
	add.s32 	%r3, %r13, %r14;
	div.s32 	%r4, %r3, %r2;
	mul.lo.s32 	%r15, %r4, %r2;
	sub.s32 	%r5, %r3, %r15;
	mul.lo.s32 	%r16, %r2, %r2;
	setp.ge.s32 	%p1, %r3, %r16;
	@%p1 bra 	$L__BB2_4;
	sub.s32 	%r17, %r2, %r1;
	min.s32 	%r18, %r4, %r5;
	setp.ge.s32 	%p2, %r18, %r1;
	max.s32 	%r19, %r4, %r5;
	setp.lt.s32 	%p3, %r19, %r17;
	and.pred  	%p4, %p3, %p2;
	@%p4 bra 	$L__BB2_3;
	mul.wide.s32 	%rd9, %r3, 4;
	add.s64 	%rd10, %rd1, %rd9;
	mov.b32 	%r23, 0;
	st.global.u32 	[%rd10], %r23;
	bra.uni 	$L__BB2_4;
$L__BB2_3:
	sub.s32 	%r20, %r4, %r1;
	sub.s32 	%r21, %r5, %r1;
	mad.lo.s32 	%r22, %r20, %r6, %r21;
	cvta.to.global.u64 	%rd4, %rd2;
	mul.wide.s32 	%rd5, %r22, 4;
	add.s64 	%rd6, %rd4, %rd5;
	ld.global.f32 	%f1, [%rd6];
	mul.wide.s32 	%rd7, %r3, 4;
	add.s64 	%rd8, %rd1, %rd7;
	st.global.f32 	[%rd8], %f1;
$L__BB2_4:
	ret;

}
	// .globl	_Z10matrix_vecPfS_S_i
.visible .entry _Z10matrix_vecPfS_S_i(
	.param .u64 .ptr .align 1 _Z10matrix_vecPfS_S_i_param_0,
	.param .u64 .ptr .align 1 _Z10matrix_vecPfS_S_i_param_1,
	.param .u64 .ptr .align 1 _Z10matrix_vecPfS_S_i_param_2,
	.param .u32 _Z10matrix_vecPfS_S_i_param_3
)
{
	.reg .pred 	%p<24>;
	.reg .b32 	%r<52>;
	.reg .b32 	%f<252>;
	.reg .b64 	%rd<28>;

	ld.param.u64 	%rd8, [_Z10matrix_vecPfS_S_i_param_0];
	ld.param.u64 	%rd9, [_Z10matrix_vecPfS_S_i_param_1];
	ld.param.u64 	%rd7, [_Z10matrix_vecPfS_S_i_param_2];
	ld.param.u32 	%r18, [_Z10matrix_vecPfS_S_i_param_3];
	cvta.to.global.u64 	%rd1, %rd9;
	cvta.to.global.u64 	%rd2, %rd8;
	mov.u32 	%r19, %ctaid.x;
	mov.u32 	%r20, %ntid.x;
	mov.u32 	%r21, %tid.x;
	mad.lo.s32 	%r1, %r19, %r20, %r21;
	cvt.rn.f32.s32 	%f1, %r18;
	abs.f32 	%f2, %f1;
	setp.lt.f32 	%p1, %f2, 0f00800000;
	mul.f32 	%f40, %f2, 0f4B800000;
	selp.f32 	%f41, %f40, %f2, %p1;
	selp.f32 	%f42, 0fC1C00000, 0f00000000, %p1;
	mov.b32 	%r22, %f41;
	add.s32 	%r23, %r22, -1060439283;
	and.b32  	%r24, %r23, -8388608;
	sub.s32 	%r25, %r22, %r24;
	mov.b32 	%f43, %r25;
	cvt.rn.f32.s32 	%f44, %r24;
	fma.rn.f32 	%f45, %f44, 0f34000000, %f42;
	add.f32 	%f46, %f43, 0fBF800000;
	add.f32 	%f47, %f43, 0f3F800000;
	rcp.approx.ftz.f32 	%f48, %f47;
	add.f32 	%f49, %f46, %f46;
	mul.f32 	%f50, %f49, %f48;
	mul.f32 	%f51, %f50, %f50;
	sub.f32 	%f52, %f46, %f50;
	add.f32 	%f53, %f52, %f52;
	neg.f32 	%f54, %f50;
	fma.rn.f32 	%f55, %f54, %f46, %f53;
	mul.rn.f32 	%f56, %f48, %f55;
	fma.rn.f32 	%f57, %f51, 0f3A2C32E4, 0f3B52E7DB;
	fma.rn.f32 	%f58, %f57, %f51, 0f3C93BB73;
	fma.rn.f32 	%f59, %f58, %f51, 0f3DF6384F;
	mul.rn.f32 	%f60, %f59, %f51;
	fma.rn.f32 	%f61, %f50, 0f3FB8AA3B, %f45;
	sub.f32 	%f62, %f45, %f61;
	fma.rn.f32 	%f63, %f50, 0f3FB8AA3B, %f62;
	fma.rn.f32 	%f64, %f56, 0f3FB8AA3B, %f63;
	fma.rn.f32 	%f65, %f50, 0f32A55E34, %f64;
	mul.f32 	%f66, %f60, 0f40400000;
	fma.rn.f32 	%f67, %f66, %f56, %f65;
	fma.rn.f32 	%f68, %f60, %f50, %f67;
	add.rn.f32 	%f3, %f61, %f68;
	neg.f32 	%f69, %f61;
	add.rn.f32 	%f70, %f3, %f69;
	neg.f32 	%f71, %f70;
	add.rn.f32 	%f4, %f68, %f71;
	setp.eq.s32 	%p2, %r18, 1;
	mov.f32 	%f234, 0f3F800000;
	@%p2 bra 	$L__BB3_6;
	setp.num.f32 	%p3, %f2, %f2;
	@%p3 bra 	$L__BB3_3;
	mov.f32 	%f94, 0f40400000;
	add.rn.f32 	%f234, %f1, %f94;
	bra.uni 	$L__BB3_6;
$L__BB3_3:
	setp.neu.f32 	%p4, %f2, 0f7F800000;
	@%p4 bra 	$L__BB3_5;
	add.f32 	%f234, %f1, %f1;
	bra.uni 	$L__BB3_6;
$L__BB3_5:
	mov.f32 	%f72, 0f40400000;
	mul.rn.f32 	%f73, %f3, %f72;
	cvt.rni.f32.f32 	%f74, %f73;
	sub.f32 	%f75, %f73, %f74;
	neg.f32 	%f76, %f73;
	fma.rn.f32 	%f77, %f3, 0f40400000, %f76;
	fma.rn.f32 	%f78, %f4, 0f40400000, %f77;
	add.f32 	%f79, %f75, %f78;
	setp.gt.f32 	%p5, %f74, 0f00000000;
	selp.b32 	%r26, 0, -2097152000, %p5;
	setp.lt.f32 	%p6, %f73, 0f00000000;
	selp.f32 	%f80, 0f00000000, 0f7F800000, %p6;
	abs.f32 	%f81, %f73;
	setp.gt.f32 	%p7, %f81, 0f43180000;
	cvt.rzi.s32.f32 	%r27, %f74;
	shl.b32 	%r28, %r27, 23;
	sub.s32 	%r29, %r28, %r26;
	mov.b32 	%f82, %r29;
	add.s32 	%r30, %r26, 2130706432;
	mov.b32 	%f83, %r30;
	fma.rn.f32 	%f84, %f79, 0f391FCB8E, 0f3AAF85ED;
	fma.rn.f32 	%f85, %f84, %f79, 0f3C1D9856;
	fma.rn.f32 	%f86, %f85, %f79, 0f3D6357BB;
	fma.rn.f32 	%f87, %f86, %f79, 0f3E75FDEC;
	fma.rn.f32 	%f88, %f87, %f79, 0f3F317218;
	fma.rn.f32 	%f89, %f88, %f79, 0f3F800000;
	mul.f32 	%f90, %f89, %f83;
	mul.f32 	%f91, %f90, %f82;
	selp.f32 	%f92, %f80, %f91, %p7;
	setp.lt.s32 	%p8, %r18, 0;
	neg.f32 	%f93, %f92;
	selp.f32 	%f234, %f93, %f92, %p8;
$L__BB3_6:
	setp.eq.s32 	%p9, %r18, 1;
	div.s32 	%r31, %r1, %r18;
	cvt.rn.f32.s32 	%f96, %r31;
	mul.f32 	%f9, %f234, %f96;
	mov.f32 	%f97, 0f40000000;
	mul.rn.f32 	%f98, %f3, %f97;
	neg.f32 	%f99, %f98;
	fma.rn.f32 	%f100, %f3, 0f40000000, %f99;
	fma.rn.f32 	%f101, %f4, 0f40000000, %f100;
	cvt.rni.f32.f32 	%f102, %f98;
	sub.f32 	%f103, %f98, %f102;
	add.f32 	%f104, %f103, %f101;
	fma.rn.f32 	%f105, %f104, 0f391FCB8E, 0f3AAF85ED;
	fma.rn.f32 	%f106, %f105, %f104, 0f3C1D9856;
	fma.rn.f32 	%f107, %f106, %f104, 0f3D6357BB;
	fma.rn.f32 	%f108, %f107, %f104, 0f3E75FDEC;
	fma.rn.f32 	%f109, %f108, %f104, 0f3F317218;
	fma.rn.f32 	%f110, %f109, %f104, 0f3F800000;
	cvt.rzi.s32.f32 	%r32, %f102;
	setp.gt.f32 	%p10, %f102, 0f00000000;
	selp.b32 	%r33, 0, -2097152000, %p10;
	add.s32 	%r34, %r33, 2130706432;
	mov.b32 	%f111, %r34;
	mul.f32 	%f112, %f110, %f111;
	shl.b32 	%r35, %r32, 23;
	sub.s32 	%r36, %r35, %r33;
	mov.b32 	%f113, %r36;
	mul.f32 	%f114, %f112, %f113;
	abs.f32 	%f115, %f98;
	setp.gt.f32 	%p11, %f115, 0f43180000;
	setp.lt.f32 	%p12, %f98, 0f00000000;
	selp.f32 	%f116, 0f00000000, 0f7F800000, %p12;
	selp.f32 	%f10, %f116, %f114, %p11;
	mov.f32 	%f235, 0f3F800000;
	@%p9 bra 	$L__BB3_11;
	setp.num.f32 	%p13, %f2, %f2;
	@%p13 bra 	$L__BB3_9;
	mov.f32 	%f118, 0f40000000;
	add.rn.f32 	%f235, %f1, %f118;
	bra.uni 	$L__BB3_11;
$L__BB3_9:
	setp.neu.f32 	%p14, %f2, 0f7F800000;
	mov.f32 	%f235, %f10;
	@%p14 bra 	$L__BB3_11;
	add.f32 	%f117, %f1, %f1;
	mov.b32 	%r37, %f117;
	and.b32  	%r38, %r37, 2147483647;
	mov.b32 	%f235, %r38;
$L__BB3_11:
	rem.s32 	%r39, %r1, %r18;
	cvt.rn.f32.s32 	%f119, %r39;
	mul.f32 	%f14, %f235, %f119;
	mul.lo.s32 	%r2, %r18, %r18;
	setp.ge.s32 	%p15, %r1, %r2;
	@%p15 bra 	$L__BB3_24;
	cvt.rzi.s32.f32 	%r41, %f14;
	cvt.rzi.s32.f32 	%r42, %f9;
	add.s32 	%r3, %r41, %r42;
	max.u32 	%r4, %r2, 1;
	and.b32  	%r5, %r4, 13;
	setp.lt.u32 	%p16, %r2, 16;
	mov.f32 	%f251, 0f00000000;
	mov.b32 	%r50, 0;
	mov.f32 	%f250, %f251;
	@%p16 bra 	$L__BB3_15;
	and.b32  	%r50, %r4, 2147483632;
	neg.s32 	%r48, %r50;
	add.s64 	%rd3, %rd2, 32;
	add.s64 	%rd27, %rd1, 32;
	mov.f32 	%f251, 0f00000000;
	mov.u32 	%r47, %r3;
$L__BB3_14:
	.pragma "nounroll";
	mul.wide.s32 	%rd10, %r47, 4;
	add.s64 	%rd11, %rd3, %rd10;
	ld.global.f32 	%f123, [%rd11+-32];
	ld.global.f32 	%f124, [%rd27+-32];
	fma.rn.f32 	%f125, %f123, %f124, %f250;
	add.f32 	%f126, %f251, %f123;
	ld.global.f32 	%f127, [%rd11+-28];
	ld.global.f32 	%f128, [%rd27+-28];
	fma.rn.f32 	%f129, %f127, %f128, %f125;
	add.f32 	%f130, %f126, %f127;
	ld.global.f32 	%f131, [%rd11+-24];
	ld.global.f32 	%f132, [%rd27+-24];
	fma.rn.f32 	%f133, %f131, %f132, %f129;
	add.f32 	%f134, %f130, %f131;
	ld.global.f32 	%f135, [%rd11+-20];
	ld.global.f32 	%f136, [%rd27+-20];
	fma.rn.f32 	%f137, %f135, %f136, %f133;
	add.f32 	%f138, %f134, %f135;
	ld.global.f32 	%f139, [%rd11+-16];
	ld.global.f32 	%f140, [%rd27+-16];
	fma.rn.f32 	%f141, %f139, %f140, %f137;
	add.f32 	%f142, %f138, %f139;
	ld.global.f32 	%f143, [%rd11+-12];
	ld.global.f32 	%f144, [%rd27+-12];
	fma.rn.f32 	%f145, %f143, %f144, %f141;
	add.f32 	%f146, %f142, %f143;
	ld.global.f32 	%f147, [%rd11+-8];
	ld.global.f32 	%f148, [%rd27+-8];
	fma.rn.f32 	%f149, %f147, %f148, %f145;
	add.f32 	%f150, %f146, %f147;
	ld.global.f32 	%f151, [%rd11+-4];
	ld.global.f32 	%f152, [%rd27+-4];
	fma.rn.f32 	%f153, %f151, %f152, %f149;
	add.f32 	%f154, %f150, %f151;
	ld.global.f32 	%f155, [%rd11];
	ld.global.f32 	%f156, [%rd27];
	fma.rn.f32 	%f157, %f155, %f156, %f153;
	add.f32 	%f158, %f154, %f155;
	ld.global.f32 	%f159, [%rd11+4];
	ld.global.f32 	%f160, [%rd27+4];
	fma.rn.f32 	%f161, %f159, %f160, %f157;
	add.f32 	%f162, %f158, %f159;
	ld.global.f32 	%f163, [%rd11+8];
	ld.global.f32 	%f164, [%rd27+8];
	fma.rn.f32 	%f165, %f163, %f164, %f161;
	add.f32 	%f166, %f162, %f163;
	ld.global.f32 	%f167, [%rd11+12];
	ld.global.f32 	%f168, [%rd27+12];
	fma.rn.f32 	%f169, %f167, %f168, %f165;
	add.f32 	%f170, %f166, %f167;
	ld.global.f32 	%f171, [%rd11+16];
	ld.global.f32 	%f172, [%rd27+16];
	fma.rn.f32 	%f173, %f171, %f172, %f169;
	add.f32 	%f174, %f170, %f171;
	ld.global.f32 	%f175, [%rd11+20];
	ld.global.f32 	%f176, [%rd27+20];
	fma.rn.f32 	%f177, %f175, %f176, %f173;
	add.f32 	%f178, %f174, %f175;
	ld.global.f32 	%f179, [%rd11+24];
	ld.global.f32 	%f180, [%rd27+24];
	fma.rn.f32 	%f181, %f179, %f180, %f177;
	add.f32 	%f182, %f178, %f179;
	ld.global.f32 	%f183, [%rd11+28];
	ld.global.f32 	%f184, [%rd27+28];
	fma.rn.f32 	%f250, %f183, %f184, %f181;
	add.f32 	%f251, %f182, %f183;
	add.s32 	%r48, %r48, 16;
	add.s32 	%r47, %r47, 16;
	add.s64 	%rd27, %rd27, 64;
	setp.ne.s32 	%p17, %r48, 0;
	@%p17 bra 	$L__BB3_14;
$L__BB3_15:
	setp.eq.s32 	%p18, %r5, 0;
	@%p18 bra 	$L__BB3_23;
	and.b32  	%r13, %r4, 5;
	setp.lt.u32 	%p19, %r5, 8;
	@%p19 bra 	$L__BB3_18;
	add.s32 	%r43, %r3, %r50;
	mul.wide.s32 	%rd12, %r43, 4;
	add.s64 	%rd13, %rd2, %rd12;
	ld.global.f32 	%f186, [%rd13];
	mul.wide.u32 	%rd14, %r50, 4;
	add.s64 	%rd15, %rd1, %rd14;
	ld.global.f32 	%f187, [%rd15];
	fma.rn.f32 	%f188, %f186, %f187, %f250;
	add.f32 	%f189, %f251, %f186;
	ld.global.f32 	%f190, [%rd13+4];
	ld.global.f32 	%f191, [%rd15+4];
	fma.rn.f32 	%f192, %f190, %f191, %f188;
	add.f32 	%f193, %f189, %f190;
	ld.global.f32 	%f194, [%rd13+8];
	ld.global.f32 	%f195, [%rd15+8];
	fma.rn.f32 	%f196, %f194, %f195, %f192;
	add.f32 	%f197, %f193, %f194;
	ld.global.f32 	%f198, [%rd13+12];
	ld.global.f32 	%f199, [%rd15+12];
	fma.rn.f32 	%f200, %f198, %f199, %f196;
	add.f32 	%f201, %f197, %f198;
	ld.global.f32 	%f202, [%rd13+16];
	ld.global.f32 	%f203, [%rd15+16];
	fma.rn.f32 	%f204, %f202, %f203, %f200;
	add.f32 	%f205, %f201, %f202;
	ld.global.f32 	%f206, [%rd13+20];
	ld.global.f32 	%f207, [%rd15+20];
	fma.rn.f32 	%f208, %f206, %f207, %f204;
	add.f32 	%f209, %f205, %f206;
	ld.global.f32 	%f210, [%rd13+24];
	ld.global.f32 	%f211, [%rd15+24];
	fma.rn.f32 	%f212, %f210, %f211, %f208;
	add.f32 	%f213, %f209, %f210;
	ld.global.f32 	%f214, [%rd13+28];
	ld.global.f32 	%f215, [%rd15+28];
	fma.rn.f32 	%f250, %f214, %f215, %f212;
	add.f32 	%f251, %f213, %f214;
	add.s32 	%r50, %r50, 8;
$L__BB3_18:
	setp.eq.s32 	%p20, %r13, 0;
	@%p20 bra 	$L__BB3_23;
	setp.lt.u32 	%p21, %r13, 4;
	@%p21 bra 	$L__BB3_21;
	add.s32 	%r44, %r3, %r50;
	mul.wide.s32 	%rd16, %r44, 4;
	add.s64 	%rd17, %rd2, %rd16;
	ld.global.f32 	%f217, [%rd17];
	mul.wide.u32 	%rd18, %r50, 4;
	add.s64 	%rd19, %rd1, %rd18;
	ld.global.f32 	%f218, [%rd19];
	fma.rn.f32 	%f219, %f217, %f218, %f250;
	add.f32 	%f220, %f251, %f217;
	ld.global.f32 	%f221, [%rd17+4];
	ld.global.f32 	%f222, [%rd19+4];
	fma.rn.f32 	%f223, %f221, %f222, %f219;
	add.f32 	%f224, %f220, %f221;
	ld.global.f32 	%f225, [%rd17+8];
	ld.global.f32 	%f226, [%rd19+8];
	fma.rn.f32 	%f227, %f225, %f226, %f223;
	add.f32 	%f228, %f224, %f225;
	ld.global.f32 	%f229, [%rd17+12];
	ld.global.f32 	%f230, [%rd19+12];
	fma.rn.f32 	%f250, %f229, %f230, %f227;
	add.f32 	%f251, %f228, %f229;
	add.s32 	%r50, %r50, 4;
$L__BB3_21:
	and.b32  	%r45, %r4, 1;
	setp.eq.b32 	%p22, %r45, 1;
	not.pred 	%p23, %p22;
	@%p23 bra 	$L__BB3_23;
	add.s32 	%r46, %r3, %r50;
	mul.wide.s32 	%rd20, %r46, 4;
	add.s64 	%rd21, %rd2, %rd20;
	ld.global.f32 	%f231, [%rd21];
	mul.wide.u32 	%rd22, %r50, 4;
	add.s64 	%rd23, %rd1, %rd22;
	ld.global.f32 	%f232, [%rd23];
	fma.rn.f32 	%f250, %f231, %f232, %f250;
	add.f32 	%f251, %f251, %f231;
$L__BB3_23:
	div.rn.f32 	%f233, %f250, %f251;
	cvta.to.global.u64 	%rd24, %rd7;
	mul.wide.s32 	%rd25, %r1, 4;
	add.s64 	%rd26, %rd24, %rd25;
	st.global.f32 	[%rd26], %f233;
$L__BB3_24:
	ret;

}


// ===== COMPILED SASS (sm_100) =====

	.target	sm_100

	.elftype	@"ET_EXEC"


//--------------------- .note.nv.tkinfo           --------------------------
	.section	.note.nv.tkinfo,"",@"SHT_NOTE"
	.sectionflags	@"SHF_NOTE_NV_TKINFO"
	.tkinfo
        /*0018*/ 	.word	0x00000002
        /*0030*/ 	.string	""
        /*0030*/ 	.string	"ptxas"
        /*0030*/ 	.string	"Cuda compilation tools, release 13.0, V13.0.88"
        /*0030*/ 	.string	"Build cuda_13.0.r13.0/compiler.36424714_0"
        /*0030*/ 	.string	"-arch sm_100 -m 64 "



//--------------------- .note.nv.cuinfo           --------------------------
	.section	.note.nv.cuinfo,"",@"SHT_NOTE"
	.sectionflags	@"SHF_NOTE_NV_CUINFO"
        /*0018*/ 	.short	0x0002
        /*001a*/ 	.short	0x0064
        /*001c*/ 	.short	0x0082
	.zero		2


//--------------------- .nv.info                  --------------------------
	.section	.nv.info,"",@"SHT_CUDA_INFO"
	.align	4


	//----- nvinfo : EIATTR_REGCOUNT
	.align		4
        /*0000*/ 	.byte	0x04, 0x2f
        /*0002*/ 	.short	(.L_10 - .L_9)
	.align		4
.L_9:
        /*0004*/ 	.word	index@(_Z6d_fillPfS_S_iiS_iif)
        /*0008*/ 	.word	0x00000020


	//----- nvinfo : EIATTR_FRAME_SIZE
	.align		4
.L_10:
        /*000c*/ 	.byte	0x04, 0x11
        /*000e*/ 	.short	(.L_12 - .L_11)
	.align		4
.L_11:
        /*0010*/ 	.word	index@($__internal_1_$__cuda_sm3x_div_rn_noftz_f32_slowpath)
        /*0014*/ 	.word	0x00000000


	//----- nvinfo : EIATTR_FRAME_SIZE
	.align		4
.L_12:
        /*0018*/ 	.byte	0x04, 0x11
        /*001a*/ 	.short	(.L_14 - .L_13)
	.align		4
.L_13:
        /*001c*/ 	.word	index@(_Z6d_fillPfS_S_iiS_iif)
        /*0020*/ 	.word	0x00000000


	//----- nvinfo : EIATTR_REGCOUNT
	.align		4
.L_14:
        /*0024*/ 	.byte	0x04, 0x2f
        /*0026*/ 	.short	(.L_16 - .L_15)
	.align		4
.L_15:
        /*0028*/ 	.word	index@(_Z5patchPfS_iiiii)
        /*002c*/ 	.word	0x0000000c


	//----- nvinfo : EIATTR_FRAME_SIZE
	.align		4
.L_16:
        /*0030*/ 	.byte	0x04, 0x11
        /*0032*/ 	.short	(.L_18 - .L_17)
	.align		4
.L_17:
        /*0034*/ 	.word	index@(_Z5patchPfS_iiiii)
        /*0038*/ 	.word	0x00000000


	//----- nvinfo : EIATTR_REGCOUNT
	.align		4
.L_18:
        /*003c*/ 	.byte	0x04, 0x2f
        /*003e*/ 	.short	(.L_20 - .L_19)
	.align		4
.L_19:
        /*0040*/ 	.word	index@(_Z9mirroringPfS_ii)
        /*0044*/ 	.word	0x0000000e


	//----- nvinfo : EIATTR_FRAME_SIZE
	.align		4
.L_20:
        /*0048*/ 	.byte	0x04, 0x11
        /*004a*/ 	.short	(.L_22 - .L_21)
	.align		4
.L_21:
        /*004c*/ 	.word	index@(_Z9mirroringPfS_ii)
        /*0050*/ 	.word	0x00000000


	//----- nvinfo : EIATTR_REGCOUNT
	.align		4
.L_22:
        /*0054*/ 	.byte	0x04, 0x2f
        /*0056*/ 	.short	(.L_24 - .L_23)
	.align		4
.L_23:
        /*0058*/ 	.word	index@(_Z10matrix_vecPfS_S_i)
        /*005c*/ 	.word	0x00000020


	//----- nvinfo : EIATTR_FRAME_SIZE
	.align		4
.L_24:
        /*0060*/ 	.byte	0x04, 0x11
        /*0062*/ 	.short	(.L_26 - .L_25)
	.align		4
.L_25:
        /*0064*/ 	.word	index@($__internal_0_$__cuda_sm3x_div_rn_noftz_f32_slowpath)
        /*0068*/ 	.word	0x00000000


	//----- nvinfo : EIATTR_FRAME_SIZE
	.align		4
.L_26:
        /*006c*/ 	.byte	0x04, 0x11
        /*006e*/ 	.short	(.L_28 - .L_27)
	.align		4
.L_27:
        /*0070*/ 	.word	index@(_Z10matrix_vecPfS_S_i)
        /*0074*/ 	.word	0x00000000


	//----- nvinfo : EIATTR_MIN_STACK_SIZE
	.align		4
.L_28:
        /*0078*/ 	.byte	0x04, 0x12
        /*007a*/ 	.short	(.L_30 - .L_29)
	.align		4
.L_29:
        /*007c*/ 	.word	index@(_Z10matrix_vecPfS_S_i)
        /*0080*/ 	.word	0x00000000


	//----- nvinfo : EIATTR_MIN_STACK_SIZE
	.align		4
.L_30:
        /*0084*/ 	.byte	0x04, 0x12
        /*0086*/ 	.short	(.L_32 - .L_31)
	.align		4
.L_31:
        /*0088*/ 	.word	index@(_Z9mirroringPfS_ii)
        /*008c*/ 	.word	0x00000000


	//----- nvinfo : EIATTR_MIN_STACK_SIZE
	.align		4
.L_32:
        /*0090*/ 	.byte	0x04, 0x12
        /*0092*/ 	.short	(.L_34 - .L_33)
	.align		4
.L_33:
        /*0094*/ 	.word	index@(_Z5patchPfS_iiiii)
        /*0098*/ 	.word	0x00000000


	//----- nvinfo : EIATTR_MIN_STACK_SIZE
	.align		4
.L_34:
        /*009c*/ 	.byte	0x04, 0x12
        /*009e*/ 	.short	(.L_36 - .L_35)
	.align		4
.L_35:
        /*00a0*/ 	.word	index@(_Z6d_fillPfS_S_iiS_iif)
        /*00a4*/ 	.word	0x00000000
.L_36:


//--------------------- .nv.compat                --------------------------
	.section	.nv.compat,"",@"SHT_CUDA_COMPAT_INFO"
	.align	4
        /*0000*/ 	.byte	0x02, 0x09, 0x00, 0x00, 0x02, 0x02, 0x01, 0x00, 0x02, 0x05, 0x05, 0x00, 0x03, 0x07, 0x01, 0x01
        /*0010*/ 	.byte	0x02, 0x03, 0x00, 0x00, 0x02, 0x06, 0x01, 0x00, 0x04, 0x0b, 0x08, 0x00, 0x01, 0x00, 0x00, 0x00
        /*0020*/ 	.byte	0x00, 0x00, 0x00, 0x00


//--------------------- .nv.info._Z10matrix_vecPfS_S_i --------------------------
	.section	.nv.info._Z10matrix_vecPfS_S_i,"",@"SHT_CUDA_INFO"
	.sectionflags	@""
	.align	4


	//----- nvinfo : EIATTR_CUDA_API_VERSION
	.align		4
        /*0000*/ 	.byte	0x04, 0x37
        /*0002*/ 	.short	(.L_38 - .L_37)
.L_37:
        /*0004*/ 	.word	0x00000082


	//----- nvinfo : EIATTR_KPARAM_INFO
	.align		4
.L_38:
        /*0008*/ 	.byte	0x04, 0x17
        /*000a*/ 	.short	(.L_40 - .L_39)
.L_39:
        /*000c*/ 	.word	0x00000000
        /*0010*/ 	.short	0x0003
        /*0012*/ 	.short	0x0018
        /*0014*/ 	.byte	0x00, 0xf0, 0x11, 0x00


	//----- nvinfo : EIATTR_KPARAM_INFO
	.align		4
.L_40:
        /*0018*/ 	.byte	0x04, 0x17
        /*001a*/ 	.short	(.L_42 - .L_41)
.L_41:
        /*001c*/ 	.word	0x00000000
        /*0020*/ 	.short	0x0002
        /*0022*/ 	.short	0x0010
        /*0024*/ 	.byte	0x00, 0xf5, 0x21, 0x00


	//----- nvinfo : EIATTR_KPARAM_INFO
	.align		4
.L_42:
        /*0028*/ 	.byte	0x04, 0x17
        /*002a*/ 	.short	(.L_44 - .L_43)
.L_43:
        /*002c*/ 	.word	0x00000000
        /*0030*/ 	.short	0x0001
        /*0032*/ 	.short	0x0008
        /*0034*/ 	.byte	0x00, 0xf5, 0x21, 0x00


	//----- nvinfo : EIATTR_KPARAM_INFO
	.align		4
.L_44:
        /*0038*/ 	.byte	0x04, 0x17
        /*003a*/ 	.short	(.L_46 - .L_45)
.L_45:
        /*003c*/ 	.word	0x00000000
        /*0040*/ 	.short	0x0000
        /*0042*/ 	.short	0x0000
        /*0044*/ 	.byte	0x00, 0xf5, 0x21, 0x00


	//----- nvinfo : EIATTR_SPARSE_MMA_MASK
	.align		4
.L_46:
        /*0048*/ 	.byte	0x03, 0x50
        /*004a*/ 	.short	0x0000


	//----- nvinfo : EIATTR_MAXREG_COUNT
	.align		4
        /*004c*/ 	.byte	0x03, 0x1b
        /*004e*/ 	.short	0x00ff


	//----- nvinfo : EIATTR_MERCURY_ISA_VERSION
	.align		4
        /*0050*/ 	.byte	0x03, 0x5f
        /*0052*/ 	.short	0x0101


	//----- nvinfo : EIATTR_VRC_CTA_INIT_COUNT
	.align		4
        /*0054*/ 	.byte	0x02, 0x4a
	.zero		1
	.zero		1


	//----- nvinfo : EIATTR_EXIT_INSTR_OFFSETS
	.align		4
        /*0058*/ 	.byte	0x04, 0x1c
        /*005a*/ 	.short	(.L_48 - .L_47)


	//   ....[0]....
.L_47:
        /*005c*/ 	.word	0x000008f0


	//   ....[1]....
        /*0060*/ 	.word	0x00001520


	//----- nvinfo : EIATTR_CRS_STACK_SIZE
	.align		4
.L_48:
        /*0064*/ 	.byte	0x04, 0x1e
        /*0066*/ 	.short	(.L_50 - .L_49)
.L_49:
        /*0068*/ 	.word	0x00000000


	//----- nvinfo : EIATTR_CBANK_PARAM_SIZE
	.align		4
.L_50:
        /*006c*/ 	.byte	0x03, 0x19
        /*006e*/ 	.short	0x001c


	//----- nvinfo : EIATTR_PARAM_CBANK
	.align		4
        /*0070*/ 	.byte	0x04, 0x0a
        /*0072*/ 	.short	(.L_52 - .L_51)
	.align		4
.L_51:
        /*0074*/ 	.word	index@(.nv.constant0._Z10matrix_vecPfS_S_i)
        /*0078*/ 	.short	0x0380
        /*007a*/ 	.short	0x001c


	//----- nvinfo : EIATTR_SW_WAR
	.align		4
.L_52:
        /*007c*/ 	.byte	0x04, 0x36
        /*007e*/ 	.short	(.L_54 - .L_53)
.L_53:
        /*0080*/ 	.word	0x00000008
.L_54:


//--------------------- .nv.info._Z9mirroringPfS_ii --------------------------
	.section	.nv.info._Z9mirroringPfS_ii,"",@"SHT_CUDA_INFO"
	.sectionflags	@""
	.align	4


	//----- nvinfo : EIATTR_CUDA_API_VERSION
	.align		4
        /*0000*/ 	.byte	0x04, 0x37
        /*0002*/ 	.short	(.L_56 - .L_55)
.L_55:
        /*0004*/ 	.word	0x00000082


	//----- nvinfo : EIATTR_KPARAM_INFO
	.align		4
.L_56:
        /*0008*/ 	.byte	0x04, 0x17
        /*000a*/ 	.short	(.L_58 - .L_57)
.L_57:
        /*000c*/ 	.word	0x00000000
        /*0010*/ 	.short	0x0003
        /*0012*/ 	.short	0x0014
        /*0014*/ 	.byte	0x00, 0xf0, 0x11, 0x00


	//----- nvinfo : EIATTR_KPARAM_INFO
	.align		4
.L_58:
        /*0018*/ 	.byte	0x04, 0x17
        /*001a*/ 	.short	(.L_60 - .L_59)
.L_59:
        /*001c*/ 	.word	0x00000000
        /*0020*/ 	.short	0x0002
        /*0022*/ 	.short	0x0010
        /*0024*/ 	.byte	0x00, 0xf0, 0x11, 0x00


	//----- nvinfo : EIATTR_KPARAM_INFO
	.align		4
.L_60:
        /*0028*/ 	.byte	0x04, 0x17
        /*002a*/ 	.short	(.L_62 - .L_61)
.L_61:
        /*002c*/ 	.word	0x00000000
        /*0030*/ 	.short	0x0001
        /*0032*/ 	.short	0x0008
        /*0034*/ 	.byte	0x00, 0xf5, 0x21, 0x00


	//----- nvinfo : EIATTR_KPARAM_INFO
	.align		4
.L_62:
        /*0038*/ 	.byte	0x04, 0x17
        /*003a*/ 	.short	(.L_64 - .L_63)
.L_63:
        /*003c*/ 	.word	0x00000000
        /*0040*/ 	.short	0x0000
        /*0042*/ 	.short	0x0000
        /*0044*/ 	.byte	0x00, 0xf5, 0x21, 0x00


	//----- nvinfo : EIATTR_SPARSE_MMA_MASK
	.align		4
.L_64:
        /*0048*/ 	.byte	0x03, 0x50
        /*004a*/ 	.short	0x0000


	//----- nvinfo : EIATTR_MAXREG_COUNT
	.align		4
        /*004c*/ 	.byte	0x03, 0x1b
        /*004e*/ 	.short	0x00ff


	//----- nvinfo : EIATTR_MERCURY_ISA_VERSION
	.align		4
        /*0050*/ 	.byte	0x03, 0x5f
        /*0052*/ 	.short	0x0101


	//----- nvinfo : EIATTR_VRC_CTA_INIT_COUNT
	.align		4
        /*0054*/ 	.byte	0x02, 0x4a
	.zero		1
	.zero		1


	//----- nvinfo : EIATTR_EXIT_INSTR_OFFSETS
	.align		4
        /*0058*/ 	.byte	0x04, 0x1c
        /*005a*/ 	.short	(.L_66 - .L_65)


	//   ....[0]....
.L_65:
        /*005c*/ 	.word	0x00000230


	//   ....[1]....
        /*0060*/ 	.word	0x00000300


	//   ....[2]....
        /*0064*/ 	.word	0x000003a0


	//----- nvinfo : EIATTR_CBANK_PARAM_SIZE
	.align		4
.L_66:
        /*0068*/ 	.byte	0x03, 0x19
        /*006a*/ 	.short	0x0018


	//----- nvinfo : EIATTR_PARAM_CBANK
	.align		4
        /*006c*/ 	.byte	0x04, 0x0a
        /*006e*/ 	.short	(.L_68 - .L_67)
	.align		4
.L_67:
        /*0070*/ 	.word	index@(.nv.constant0._Z9mirroringPfS_ii)
        /*0074*/ 	.short	0x0380
        /*0076*/ 	.short	0x0018


	//----- nvinfo : EIATTR_SW_WAR
	.align		4
.L_68:
        /*0078*/ 	.byte	0x04, 0x36
        /*007a*/ 	.short	(.L_70 - .L_69)
.L_69:
        /*007c*/ 	.word	0x00000008
.L_70:


//--------------------- .nv.info._Z5patchPfS_iiiii --------------------------
	.section	.nv.info._Z5patchPfS_iiiii,"",@"SHT_CUDA_INFO"
	.sectionflags	@""
	.align	4


	//----- nvinfo : EIATTR_CUDA_API_VERSION
	.align		4
        /*0000*/ 	.byte	0x04, 0x37
        /*0002*/ 	.short	(.L_72 - .L_71)
.L_71:
        /*0004*/ 	.word	0x00000082


	//----- nvinfo : EIATTR_KPARAM_INFO
	.align		4
.L_72:
        /*0008*/ 	.byte	0x04, 0x17
        /*000a*/ 	.short	(.L_74 - .L_73)
.L_73:
        /*000c*/ 	.word	0x00000000
        /*0010*/ 	.short	0x0006
        /*0012*/ 	.short	0x0020
        /*0014*/ 	.byte	0x00, 0xf0, 0x11, 0x00


	//----- nvinfo : EIATTR_KPARAM_INFO
	.align		4
.L_74:
        /*0018*/ 	.byte	0x04, 0x17
        /*001a*/ 	.short	(.L_76 - .L_75)
.L_75:
        /*001c*/ 	.word	0x00000000
        /*0020*/ 	.short	0x0005
        /*0022*/ 	.short	0x001c
        /*0024*/ 	.byte	0x00, 0xf0, 0x11, 0x00


	//----- nvinfo : EIATTR_KPARAM_INFO
	.align		4
.L_76:
        /*0028*/ 	.byte	0x04, 0x17
        /*002a*/ 	.short	(.L_78 - .L_77)
.L_77:
        /*002c*/ 	.word	0x00000000
        /*0030*/ 	.short	0x0004
        /*0032*/ 	.short	0x0018
        /*0034*/ 	.byte	0x00, 0xf0, 0x11, 0x00


	//----- nvinfo : EIATTR_KPARAM_INFO
	.align		4
.L_78:
        /*0038*/ 	.byte	0x04, 0x17
        /*003a*/ 	.short	(.L_80 - .L_79)
.L_79:
        /*003c*/ 	.word	0x00000000
        /*0040*/ 	.short	0x0003
        /*0042*/ 	.short	0x0014
        /*0044*/ 	.byte	0x00, 0xf0, 0x11, 0x00


	//----- nvinfo : EIATTR_KPARAM_INFO
	.align		4
.L_80:
        /*0048*/ 	.byte	0x04, 0x17
        /*004a*/ 	.short	(.L_82 - .L_81)
.L_81:
        /*004c*/ 	.word	0x00000000
        /*0050*/ 	.short	0x0002
        /*0052*/ 	.short	0x0010
        /*0054*/ 	.byte	0x00, 0xf0, 0x11, 0x00


	//----- nvinfo : EIATTR_KPARAM_INFO
	.align		4
.L_82:
        /*0058*/ 	.byte	0x04, 0x17
        /*005a*/ 	.short	(.L_84 - .L_83)
.L_83:
        /*005c*/ 	.word	0x00000000
        /*0060*/ 	.short	0x0001
        /*0062*/ 	.short	0x0008
        /*0064*/ 	.byte	0x00, 0xf5, 0x21, 0x00


	//----- nvinfo : EIATTR_KPARAM_INFO
	.align		4
.L_84:
        /*0068*/ 	.byte	0x04, 0x17
        /*006a*/ 	.short	(.L_86 - .L_85)
.L_85:
        /*006c*/ 	.word	0x00000000
        /*0070*/ 	.short	0x0000
        /*0072*/ 	.short	0x0000
        /*0074*/ 	.byte	0x00, 0xf5, 0x21, 0x00


	//----- nvinfo : EIATTR_SPARSE_MMA_MASK
	.align		4
.L_86:
        /*0078*/ 	.byte	0x03, 0x50
        /*007a*/ 	.short	0x0000


	//----- nvinfo : EIATTR_MAXREG_COUNT
	.align		4
        /*007c*/ 	.byte	0x03, 0x1b
        /*007e*/ 	.short	0x00ff


	//----- nvinfo : EIATTR_MERCURY_ISA_VERSION
	.align		4
        /*0080*/ 	.byte	0x03, 0x5f
        /*0082*/ 	.short	0x0101


	//----- nvinfo : EIATTR_VRC_CTA_INIT_COUNT
	.align		4
        /*0084*/ 	.byte	0x02, 0x4a
	.zero		1
	.zero		1


	//----- nvinfo : EIATTR_EXIT_INSTR_OFFSETS
	.align		4
        /*0088*/ 	.byte	0x04, 0x1c
        /*008a*/ 	.short	(.L_88 - .L_87)


	//   ....[0]....
.L_87:
        /*008c*/ 	.word	0x00000220


	//   ....[1]....
        /*0090*/ 	.word	0x000002c0


	//   ....[2]....
        /*0094*/ 	.word	0x000003d0


	//----- nvinfo : EIATTR_CBANK_PARAM_SIZE
	.align		4
.L_88:
        /*0098*/ 	.byte	0x03, 0x19
        /*009a*/ 	.short	0x0024


	//----- nvinfo : EIATTR_PARAM_CBANK
	.align		4
        /*009c*/ 	.byte	0x04, 0x0a
        /*009e*/ 	.short	(.L_90 - .L_89)
	.align		4
.L_89:
        /*00a0*/ 	.word	index@(.nv.constant0._Z5patchPfS_iiiii)
        /*00a4*/ 	.short	0x0380
        /*00a6*/ 	.short	0x0024


	//----- nvinfo : EIATTR_SW_WAR
	.align		4
.L_90:
        /*00a8*/ 	.byte	0x04, 0x36
        /*00aa*/ 	.short	(.L_92 - .L_91)
.L_91:
        /*00ac*/ 	.word	0x00000008
.L_92:


//--------------------- .nv.info._Z6d_fillPfS_S_iiS_iif --------------------------
	.section	.nv.info._Z6d_fillPfS_S_iiS_iif,"",@"SHT_CUDA_INFO"
	.sectionflags	@""
	.align	4


	//----- nvinfo : EIATTR_CUDA_API_VERSION
	.align		4
        /*0000*/ 	.byte	0x04, 0x37
        /*0002*/ 	.short	(.L_94 - .L_93)
.L_93:
        /*0004*/ 	.word	0x00000082


	//----- nvinfo : EIATTR_KPARAM_INFO
	.align		4
.L_94:
        /*0008*/ 	.byte	0x04, 0x17
        /*000a*/ 	.short	(.L_96 - .L_95)
.L_95:
        /*000c*/ 	.word	0x00000000
        /*0010*/ 	.short	0x0008
        /*0012*/ 	.short	0x0030
        /*0014*/ 	.byte	0x00, 0xf0, 0x11, 0x00


	//----- nvinfo : EIATTR_KPARAM_INFO
	.align		4
.L_96:
        /*0018*/ 	.byte	0x04, 0x17
        /*001a*/ 	.short	(.L_98 - .L_97)
.L_97:
        /*001c*/ 	.word	0x00000000
        /*0020*/ 	.short	0x0007
        /*0022*/ 	.short	0x002c
        /*0024*/ 	.byte	0x00, 0xf0, 0x11, 0x00


	//----- nvinfo : EIATTR_KPARAM_INFO
	.align		4
.L_98:
        /*0028*/ 	.byte	0x04, 0x17
        /*002a*/ 	.short	(.L_100 - .L_99)
.L_99:
        /*002c*/ 	.word	0x00000000
        /*0030*/ 	.short	0x0006
        /*0032*/ 	.short	0x0028
        /*0034*/ 	.byte	0x00, 0xf0, 0x11, 0x00


	//----- nvinfo : EIATTR_KPARAM_INFO
	.align		4
.L_100:
        /*0038*/ 	.byte	0x04, 0x17
        /*003a*/ 	.short	(.L_102 - .L_101)
.L_101:
        /*003c*/ 	.word	0x00000000
        /*0040*/ 	.short	0x0005
        /*0042*/ 	.short	0x0020
        /*0044*/ 	.byte	0x00, 0xf5, 0x21, 0x00


	//----- nvinfo : EIATTR_KPARAM_INFO
	.align		4
.L_102:
        /*0048*/ 	.byte	0x04, 0x17
        /*004a*/ 	.short	(.L_104 - .L_103)
.L_103:
        /*004c*/ 	.word	0x00000000
        /*0050*/ 	.short	0x0004
        /*0052*/ 	.short	0x001c
        /*0054*/ 	.byte	0x00, 0xf0, 0x11, 0x00


	//----- nvinfo : EIATTR_KPARAM_INFO
	.align		4
.L_104:
        /*0058*/ 	.byte	0x04, 0x17
        /*005a*/ 	.short	(.L_106 - .L_105)
.L_105:
        /*005c*/ 	.word	0x00000000
        /*0060*/ 	.short	0x0003
        /*0062*/ 	.short	0x0018
        /*0064*/ 	.byte	0x00, 0xf0, 0x11, 0x00


	//----- nvinfo : EIATTR_KPARAM_INFO
	.align		4
.L_106:
        /*0068*/ 	.byte	0x04, 0x17
        /*006a*/ 	.short	(.L_108 - .L_107)
.L_107:
        /*006c*/ 	.word	0x00000000
        /*0070*/ 	.short	0x0002
        /*0072*/ 	.short	0x0010
        /*0074*/ 	.byte	0x00, 0xf5, 0x21, 0x00


	//----- nvinfo : EIATTR_KPARAM_INFO
	.align		4
.L_108:
        /*0078*/ 	.byte	0x04, 0x17
        /*007a*/ 	.short	(.L_110 - .L_109)
.L_109:
        /*007c*/ 	.word	0x00000000
        /*0080*/ 	.short	0x0001
        /*0082*/ 	.short	0x0008
        /*0084*/ 	.byte	0x00, 0xf5, 0x21, 0x00


	//----- nvinfo : EIATTR_KPARAM_INFO
	.align		4
.L_110:
        /*0088*/ 	.byte	0x04, 0x17
        /*008a*/ 	.short	(.L_112 - .L_111)
.L_111:
        /*008c*/ 	.word	0x00000000
        /*0090*/ 	.short	0x0000
        /*0092*/ 	.short	0x0000
        /*0094*/ 	.byte	0x00, 0xf5, 0x21, 0x00


	//----- nvinfo : EIATTR_SPARSE_MMA_MASK
	.align		4
.L_112:
        /*0098*/ 	.byte	0x03, 0x50
        /*009a*/ 	.short	0x0000


	//----- nvinfo : EIATTR_MAXREG_COUNT
	.align		4
        /*009c*/ 	.byte	0x03, 0x1b
        /*009e*/ 	.short	0x00ff


	//----- nvinfo : EIATTR_NUM_BARRIERS
	.align		4
        /*00a0*/ 	.byte	0x02, 0x4c
        /*00a2*/ 	.byte	0x01
	.zero		1


	//----- nvinfo : EIATTR_MERCURY_ISA_VERSION
	.align		4
        /*00a4*/ 	.byte	0x03, 0x5f
        /*00a6*/ 	.short	0x0101


	//----- nvinfo : EIATTR_VRC_CTA_INIT_COUNT
	.align		4
        /*00a8*/ 	.byte	0x02, 0x4a
	.zero		1
	.zero		1


	//----- nvinfo : EIATTR_EXIT_INSTR_OFFSETS
	.align		4
        /*00ac*/ 	.byte	0x04, 0x1c
        /*00ae*/ 	.short	(.L_114 - .L_113)


	//   ....[0]....
.L_113:
        /*00b0*/ 	.word	0x00001ca0


	//   ....[1]....
        /*00b4*/ 	.word	0x000028e0


	//----- nvinfo : EIATTR_CRS_STACK_SIZE
	.align		4
.L_114:
        /*00b8*/ 	.byte	0x04, 0x1e
        /*00ba*/ 	.short	(.L_116 - .L_115)
.L_115:
        /*00bc*/ 	.word	0x00000000


	//----- nvinfo : EIATTR_CBANK_PARAM_SIZE
	.align		4
.L_116:
        /*00c0*/ 	.byte	0x03, 0x19
        /*00c2*/ 	.short	0x0034


	//----- nvinfo : EIATTR_PARAM_CBANK
	.align		4
        /*00c4*/ 	.byte	0x04, 0x0a
        /*00c6*/ 	.short	(.L_118 - .L_117)
	.align		4
.L_117:
        /*00c8*/ 	.word	index@(.nv.constant0._Z6d_fillPfS_S_iiS_iif)
        /*00cc*/ 	.short	0x0380
        /*00ce*/ 	.short	0x0034


	//----- nvinfo : EIATTR_SW_WAR
	.align		4
.L_118:
        /*00d0*/ 	.byte	0x04, 0x36
        /*00d2*/ 	.short	(.L_120 - .L_119)
.L_119:
        /*00d4*/ 	.word	0x00000008
.L_120:


//--------------------- .nv.callgraph             --------------------------
	.section	.nv.callgraph,"",@"SHT_CUDA_CALLGRAPH"
	.align	4
	.sectionentsize	8
	.align		4
        /*0000*/ 	.word	0x00000000
	.align		4
        /*0004*/ 	.word	0xffffffff
	.align		4
        /*0008*/ 	.word	0x00000000
	.align		4
        /*000c*/ 	.word	0xfffffffe
	.align		4
        /*0010*/ 	.word	0x00000000
	.align		4
        /*0014*/ 	.word	0xfffffffd
	.align		4
        /*0018*/ 	.word	0x00000000
	.align		4
        /*001c*/ 	.word	0xfffffffc


//--------------------- .nv.constant4             --------------------------
	.section	.nv.constant4,"a",@progbits
	.align	8
	.align		8
.nv.constant4:
        /*0000*/ 	.dword	precalc_xorwow_matrix
	.align		8
        /*0008*/ 	.dword	precalc_xorwow_offset_matrix
	.align		8
        /*0010*/ 	.dword	mrg32k3aM1
	.align		8
        /*0018*/ 	.dword	mrg32k3aM2
	.align		8
        /*0020*/ 	.dword	mrg32k3aM1SubSeq
	.align		8
        /*0028*/ 	.dword	mrg32k3aM2SubSeq
	.align		8
        /*0030*/ 	.dword	mrg32k3aM1Seq
	.align		8
        /*0038*/ 	.dword	mrg32k3aM2Seq


//--------------------- .nv.constant3             --------------------------
	.section	.nv.constant3,"a",@progbits
	.align	8
.nv.constant3:
	.type		__cr_lgamma_table,@object
	.size		__cr_lgamma_table,(.L_8 - __cr_lgamma_table)
__cr_lgamma_table:
        /*0000*/ 	.byte	0x00, 0x00, 0x00, 0x00, 0x00, 0x00, 0x00, 0x00, 0x00, 0x00, 0x00, 0x00, 0x00, 0x00, 0x00, 0x00
        /*0010*/ 	.byte	0xef, 0x39, 0xfa, 0xfe, 0x42, 0x2e, 0xe6, 0x3f, 0x02, 0x20, 0x2a, 0xfa, 0x0b, 0xab, 0xfc, 0x3f
        /*0020*/ 	.byte	0xf9, 0x2c, 0x92, 0x7c, 0xa7, 0x6c, 0x09, 0x40, 0xc9, 0x79, 0x44, 0x3c, 0x64, 0x26, 0x13, 0x40
        /*0030*/ 	.byte	0xca, 0x01, 0xcf, 0x3a, 0x27, 0x51, 0x1a, 0x40, 0x30, 0xcc, 0x2d, 0xf3, 0xe1, 0x0c, 0x21, 0x40
        /*0040*/ 	.byte	0x0d, 0xb7, 0xfc, 0x82, 0x8e, 0x35, 0x25, 0x40
.L_8:


//--------------------- .text._Z10matrix_vecPfS_S_i --------------------------
	.section	.text._Z10matrix_vecPfS_S_i,"ax",@progbits
	.align	128
        .global         _Z10matrix_vecPfS_S_i
        .type           _Z10matrix_vecPfS_S_i,@function
        .size           _Z10matrix_vecPfS_S_i,(.L_x_58 - _Z10matrix_vecPfS_S_i)
        .other          _Z10matrix_vecPfS_S_i,@"STO_CUDA_ENTRY STV_DEFAULT"
_Z10matrix_vecPfS_S_i:
.text._Z10matrix_vecPfS_S_i:
[----:B------:R-:W-:Y:S08]  /*0000*/  LDC R1, c[0x0][0x37c] ;  /* 0x0000df00ff017b82 */ /* 0x000ff00000000800 */
[----:B------:R-:W0:Y:S01]  /*0010*/  LDC R3, c[0x0][0x398] ;  /* 0x0000e600ff037b82 */ /* 0x000e220000000800 */
[----:B------:R-:W-:-:S07]  /*0020*/  HFMA2 R11, -RZ, RZ, 0.771484375, 0.21533203125 ;  /* 0x3a2c32e4ff0b7431 */ /* 0x000fce00000001ff */
[----:B------:R-:W1:Y:S01]  /*0030*/  S2UR UR4, SR_CTAID.X ;  /* 0x00000000000479c3 */ /* 0x000e620000002500 */
[----:B0-----:R-:W-:-:S04]  /*0040*/  I2FP.F32.S32 R0, R3 ;  /* 0x0000000300007245 */ /* 0x001fc80000201400 */
[C---:B------:R-:W-:Y:S01]  /*0050*/  FSETP.GEU.AND P0, PT, |R0|.reuse, 1.175494350822287508e-38, PT ;  /* 0x008000000000780b */ /* 0x040fe20003f0e200 */
[----:B------:R-:W-:-:S05]  /*0060*/  FMUL R5, |R0|, 16777216 ;  /* 0x4b80000000057820 */ /* 0x000fca0000400200 */
[----:B------:R-:W-:-:S04]  /*0070*/  FSEL R5, R5, |R0|, !P0 ;  /* 0x4000000005057208 */ /* 0x000fc80004000000 */
[----:B------:R-:W-:-:S04]  /*0080*/  IADD3 R2, PT, PT, R5, -0x3f3504f3, RZ ;  /* 0xc0cafb0d05027810 */ /* 0x000fc80007ffe0ff */
[----:B------:R-:W-:Y:S02]  /*0090*/  LOP3.LUT R4, R2, 0xff800000, RZ, 0xc0, !PT ;  /* 0xff80000002047812 */ /* 0x000fe400078ec0ff */
[----:B------:R-:W-:Y:S02]  /*00a0*/  FSEL R2, RZ, -24, P0 ;  /* 0xc1c00000ff027808 */ /* 0x000fe40000000000 */
[----:B------:R-:W-:Y:S02]  /*00b0*/  IADD3 R5, PT, PT, R5, -R4, RZ ;  /* 0x8000000405057210 */ /* 0x000fe40007ffe0ff */
[----:B------:R-:W-:-:S03]  /*00c0*/  ISETP.NE.AND P0, PT, R3, 0x1, PT ;  /* 0x000000010300780c */ /* 0x000fc60003f05270 */
[C---:B------:R-:W-:Y:S01]  /*00d0*/  FADD R7, R5.reuse, 1 ;  /* 0x3f80000005077421 */ /* 0x040fe20000000000 */
[----:B------:R-:W-:Y:S01]  /*00e0*/  FADD R6, R5, -1 ;  /* 0xbf80000005067421 */ /* 0x000fe20000000000 */
[----:B------:R-:W-:-:S03]  /*00f0*/  I2FP.F32.S32 R5, R4 ;  /* 0x0000000400057245 */ /* 0x000fc60000201400 */
[----:B------:R-:W-:Y:S01]  /*0100*/  FADD R8, R6, R6 ;  /* 0x0000000606087221 */ /* 0x000fe20000000000 */
[----:B------:R-:W0:Y:S01]  /*0110*/  MUFU.RCP R7, R7 ;  /* 0x0000000700077308 */ /* 0x000e220000001000 */
[----:B------:R-:W-:Y:S02]  /*0120*/  FFMA R2, R5, 1.1920928955078125e-07, R2 ;  /* 0x3400000005027823 */ /* 0x000fe40000000002 */
[----:B0-----:R-:W-:-:S04]  /*0130*/  FMUL R9, R7, R8 ;  /* 0x0000000807097220 */ /* 0x001fc80000400000 */
[----:B------:R-:W-:Y:S01]  /*0140*/  FADD R8, R6, -R9 ;  /* 0x8000000906087221 */ /* 0x000fe20000000000 */
[C---:B------:R-:W-:Y:S01]  /*0150*/  FMUL R4, R9.reuse, R9 ;  /* 0x0000000909047220 */ /* 0x040fe20000400000 */
[C---:B------:R-:W-:Y:S02]  /*0160*/  FFMA R13, R9.reuse, 1.4426950216293334961, R2 ;  /* 0x3fb8aa3b090d7823 */ /* 0x040fe40000000002 */
[----:B------:R-:W-:Y:S01]  /*0170*/  FADD R5, R8, R8 ;  /* 0x0000000808057221 */ /* 0x000fe20000000000 */
[----:B------:R-:W-:Y:S01]  /*0180*/  FFMA R11, R4, R11, 0.0032181653659790754318 ;  /* 0x3b52e7db040b7423 */ /* 0x000fe2000000000b */
[----:B------:R-:W1:Y:S01]  /*0190*/  S2R R8, SR_TID.X ;  /* 0x0000000000087919 */ /* 0x000e620000002100 */
[----:B------:R-:W-:Y:S01]  /*01a0*/  FADD R2, R2, -R13 ;  /* 0x8000000d02027221 */ /* 0x000fe20000000000 */
[----:B------:R-:W-:Y:S01]  /*01b0*/  FFMA R6, R6, -R9, R5 ;  /* 0x8000000906067223 */ /* 0x000fe20000000005 */
[C---:B------:R-:W-:Y:S02]  /*01c0*/  FFMA R11, R4.reuse, R11, 0.018033718690276145935 ;  /* 0x3c93bb73040b7423 */ /* 0x040fe4000000000b */
[----:B------:R-:W-:Y:S01]  /*01d0*/  FFMA R5, R9, 1.4426950216293334961, R2 ;  /* 0x3fb8aa3b09057823 */ /* 0x000fe20000000002 */
[----:B------:R-:W-:Y:S01]  /*01e0*/  FMUL R6, R7, R6 ;  /* 0x0000000607067220 */ /* 0x000fe20000400000 */
[----:B------:R-:W-:Y:S01]  /*01f0*/  FFMA R11, R4, R11, 0.12022458761930465698 ;  /* 0x3df6384f040b7423 */ /* 0x000fe2000000000b */
[----:B------:R-:W1:Y:S02]  /*0200*/  LDC R7, c[0x0][0x360] ;  /* 0x0000d800ff077b82 */ /* 0x000e640000000800 */
[----:B------:R-:W-:Y:S01]  /*0210*/  FFMA R2, R6, 1.4426950216293334961, R5 ;  /* 0x3fb8aa3b06027823 */ /* 0x000fe20000000005 */
[----:B------:R-:W-:-:S03]  /*0220*/  FMUL R4, R4, R11 ;  /* 0x0000000b04047220 */ /* 0x000fc60000400000 */
[----:B------:R-:W-:Y:S01]  /*0230*/  FFMA R5, R9, 1.9251366722983220825e-08, R2 ;  /* 0x32a55e3409057823 */ /* 0x000fe20000000002 */
[----:B------:R-:W-:-:S04]  /*0240*/  FMUL R2, R4, 3 ;  /* 0x4040000004027820 */ /* 0x000fc80000400000 */
[----:B------:R-:W-:-:S04]  /*0250*/  FFMA R5, R6, R2, R5 ;  /* 0x0000000206057223 */ /* 0x000fc80000000005 */
[----:B------:R-:W-:Y:S01]  /*0260*/  FFMA R4, R9, R4, R5 ;  /* 0x0000000409047223 */ /* 0x000fe20000000005 */
[----:B------:R-:W-:-:S03]  /*0270*/  MOV R5, 0x3f800000 ;  /* 0x3f80000000057802 */ /* 0x000fc60000000f00 */
[----:B------:R-:W-:-:S04]  /*0280*/  FADD R2, R13, R4 ;  /* 0x000000040d027221 */ /* 0x000fc80000000000 */
[----:B------:R-:W-:Y:S01]  /*0290*/  FADD R13, -R13, R2 ;  /* 0x000000020d0d7221 */ /* 0x000fe20000000100 */
[----:B-1----:R-:W-:-:S03]  /*02a0*/  IMAD R6, R7, UR4, R8 ;  /* 0x0000000407067c24 */ /* 0x002fc6000f8e0208 */
[----:B------:R-:W-:Y:S01]  /*02b0*/  FADD R4, R4, -R13 ;  /* 0x8000000d04047221 */ /* 0x000fe20000000000 */
[----:B------:R-:W-:Y:S06]  /*02c0*/  @!P0 BRA `(.L_x_0) ;  /* 0x00000000007c8947 */ /* 0x000fec0003800000 */
[----:B------:R-:W-:-:S13]  /*02d0*/  FSETP.NAN.AND P1, PT, |R0|, |R0|, PT ;  /* 0x400000000000720b */ /* 0x000fda0003f28200 */
[----:B------:R-:W-:Y:S01]  /*02e0*/  @P1 FADD R5, R0, 3 ;  /* 0x4040000000051421 */ /* 0x000fe20000000000 */
[----:B------:R-:W-:Y:S06]  /*02f0*/  @P1 BRA `(.L_x_0) ;  /* 0x0000000000701947 */ /* 0x000fec0003800000 */
[----:B------:R-:W-:-:S13]  /*0300*/  FSETP.NEU.AND P1, PT, |R0|, +INF , PT ;  /* 0x7f8000000000780b */ /* 0x000fda0003f2d200 */
[----:B------:R-:W-:Y:S01]  /*0310*/  @!P1 FADD R5, R0, R0 ;  /* 0x0000000000059221 */ /* 0x000fe20000000000 */
[----:B------:R-:W-:Y:S06]  /*0320*/  @!P1 BRA `(.L_x_0) ;  /* 0x0000000000649947 */ /* 0x000fec0003800000 */
[----:B------:R-:W-:Y:S01]  /*0330*/  FMUL R5, R2, 3 ;  /* 0x4040000002057820 */ /* 0x000fe20000400000 */
[----:B------:R-:W-:-:S03]  /*0340*/  HFMA2 R12, -RZ, RZ, 0.64013671875, -15.109375 ;  /* 0x391fcb8eff0c7431 */ /* 0x000fc600000001ff */
[----:B------:R-:W0:Y:S01]  /*0350*/  FRND R8, R5 ;  /* 0x0000000500087307 */ /* 0x000e220000201000 */
[----:B------:R-:W-:Y:S01]  /*0360*/  FFMA R7, R2, 3, -R5 ;  /* 0x4040000002077823 */ /* 0x000fe20000000805 */
[----:B------:R-:W-:-:S03]  /*0370*/  FSETP.GT.AND P2, PT, |R5|, 152, PT ;  /* 0x431800000500780b */ /* 0x000fc60003f44200 */
[----:B------:R-:W-:-:S03]  /*0380*/  FFMA R10, R4, 3, R7 ;  /* 0x40400000040a7823 */ /* 0x000fc60000000007 */
[----:B------:R-:W1:Y:S01]  /*0390*/  F2I.NTZ R9, R5 ;  /* 0x0000000500097305 */ /* 0x000e620000203100 */
[----:B0-----:R-:W-:Y:S01]  /*03a0*/  FADD R7, R5, -R8 ;  /* 0x8000000805077221 */ /* 0x001fe20000000000 */
[----:B------:R-:W-:-:S03]  /*03b0*/  FSETP.GT.AND P1, PT, R8, RZ, PT ;  /* 0x000000ff0800720b */ /* 0x000fc60003f24000 */
[----:B------:R-:W-:Y:S01]  /*03c0*/  FADD R7, R7, R10 ;  /* 0x0000000a07077221 */ /* 0x000fe20000000000 */
[----:B------:R-:W-:Y:S02]  /*03d0*/  SEL R8, RZ, 0x83000000, P1 ;  /* 0x83000000ff087807 */ /* 0x000fe40000800000 */
[----:B------:R-:W-:Y:S01]  /*03e0*/  FSETP.GEU.AND P1, PT, R5, RZ, PT ;  /* 0x000000ff0500720b */ /* 0x000fe20003f2e000 */
[----:B------:R-:W-:Y:S01]  /*03f0*/  FFMA R10, R7, R12, 0.0013391353422775864601 ;  /* 0x3aaf85ed070a7423 */ /* 0x000fe2000000000c */
[----:B-1----:R-:W-:Y:S02]  /*0400*/  LEA R9, R9, -R8, 0x17 ;  /* 0x8000000809097211 */ /* 0x002fe400078eb8ff */
[----:B------:R-:W-:Y:S01]  /*0410*/  FSEL R5, RZ, +INF , !P1 ;  /* 0x7f800000ff057808 */ /* 0x000fe20004800000 */
[----:B------:R-:W-:Y:S01]  /*0420*/  FFMA R10, R7, R10, 0.0096188392490148544312 ;  /* 0x3c1d9856070a7423 */ /* 0x000fe2000000000a */
[----:B------:R-:W-:-:S03]  /*0430*/  ISETP.GE.AND P1, PT, R3, RZ, PT ;  /* 0x000000ff0300720c */ /* 0x000fc60003f26270 */
[----:B------:R-:W-:-:S04]  /*0440*/  FFMA R10, R7, R10, 0.055503588169813156128 ;  /* 0x3d6357bb070a7423 */ /* 0x000fc8000000000a */
[----:B------:R-:W-:-:S04]  /*0450*/  FFMA R10, R7, R10, 0.24022644758224487305 ;  /* 0x3e75fdec070a7423 */ /* 0x000fc8000000000a */
[----:B------:R-:W-:Y:S01]  /*0460*/  FFMA R12, R7, R10, 0.69314718246459960938 ;  /* 0x3f317218070c7423 */ /* 0x000fe2000000000a */
[----:B------:R-:W-:-:S03]  /*0470*/  IADD3 R10, PT, PT, R8, 0x7f000000, RZ ;  /* 0x7f000000080a7810 */ /* 0x000fc60007ffe0ff */
[----:B------:R-:W-:-:S04]  /*0480*/  FFMA R7, R7, R12, 1 ;  /* 0x3f80000007077423 */ /* 0x000fc8000000000c */
[----:B------:R-:W-:-:S04]  /*0490*/  FMUL R10, R10, R7 ;  /* 0x000000070a0a7220 */ /* 0x000fc80000400000 */
[----:B------:R-:W-:-:S05]  /*04a0*/  @!P2 FMUL R5, R9, R10 ;  /* 0x0000000a0905a220 */ /* 0x000fca0000400000 */
[----:B------:R-:W-:-:S07]  /*04b0*/  FSEL R5, -R5, R5, !P1 ;  /* 0x0000000505057208 */ /* 0x000fce0004800100 */
.L_x_0:
[----:B------:R-:W-:Y:S01]  /*04c0*/  IABS R7, R3 ;  /* 0x0000000300077213 */ /* 0x000fe20000000000 */
[----:B------:R-:W-:Y:S01]  /*04d0*/  FMUL R9, R2, 2 ;  /* 0x4000000002097820 */ /* 0x000fe20000400000 */
[----:B------:R-:W-:Y:S02]  /*04e0*/  ISETP.GE.AND P2, PT, R6, RZ, PT ;  /* 0x000000ff0600720c */ /* 0x000fe40003f46270 */
[----:B------:R-:W0:Y:S08]  /*04f0*/  I2F.RP R8, R7 ;  /* 0x0000000700087306 */ /* 0x000e300000209400 */
[----:B------:R-:W1:Y:S08]  /*0500*/  FRND R12, R9 ;  /* 0x00000009000c7307 */ /* 0x000e700000201000 */
[----:B0-----:R-:W0:Y:S01]  /*0510*/  MUFU.RCP R8, R8 ;  /* 0x0000000800087308 */ /* 0x001e220000001000 */
[----:B-1----:R-:W-:-:S02]  /*0520*/  FSETP.GT.AND P1, PT, R12, RZ, PT ;  /* 0x000000ff0c00720b */ /* 0x002fc40003f24000 */
[----:B0-----:R-:W-:Y:S02]  /*0530*/  IADD3 R10, PT, PT, R8, 0xffffffe, RZ ;  /* 0x0ffffffe080a7810 */ /* 0x001fe40007ffe0ff */
[----:B------:R-:W-:-:S03]  /*0540*/  IABS R8, R6 ;  /* 0x0000000600087213 */ /* 0x000fc60000000000 */
[----:B------:R0:W1:Y:S02]  /*0550*/  F2I.FTZ.U32.TRUNC.NTZ R11, R10 ;  /* 0x0000000a000b7305 */ /* 0x000064000021f000 */
[----:B0-----:R-:W-:Y:S02]  /*0560*/  MOV R10, RZ ;  /* 0x000000ff000a7202 */ /* 0x001fe40000000f00 */
[----:B-1----:R-:W-:-:S05]  /*0570*/  IADD3 R14, PT, PT, RZ, -R11, RZ ;  /* 0x8000000bff0e7210 */ /* 0x002fca0007ffe0ff */
[----:B------:R-:W-:Y:S01]  /*0580*/  IMAD R13, R14, R7, RZ ;  /* 0x000000070e0d7224 */ /* 0x000fe200078e02ff */
[----:B------:R-:W-:-:S03]  /*0590*/  MOV R14, 0x391fcb8e ;  /* 0x391fcb8e000e7802 */ /* 0x000fc60000000f00 */
[----:B------:R-:W-:-:S04]  /*05a0*/  IMAD.HI.U32 R11, R11, R13, R10 ;  /* 0x0000000d0b0b7227 */ /* 0x000fc800078e000a */
[----:B------:R-:W-:-:S04]  /*05b0*/  FFMA R13, R2, 2, -R9 ;  /* 0x40000000020d7823 */ /* 0x000fc80000000809 */
[----:B------:R-:W-:Y:S01]  /*05c0*/  FFMA R13, R4, 2, R13 ;  /* 0x40000000040d7823 */ /* 0x000fe2000000000d */
[----:B------:R-:W-:-:S04]  /*05d0*/  IMAD.HI.U32 R2, R11, R8, RZ ;  /* 0x000000080b027227 */ /* 0x000fc800078e00ff */
[----:B------:R-:W-:Y:S01]  /*05e0*/  FADD R4, R9, -R12 ;  /* 0x8000000c09047221 */ /* 0x000fe20000000000 */
[----:B------:R-:W0:Y:S01]  /*05f0*/  F2I.NTZ R11, R9 ;  /* 0x00000009000b7305 */ /* 0x000e220000203100 */
[----:B------:R-:W-:Y:S01]  /*0600*/  SEL R12, RZ, 0x83000000, P1 ;  /* 0x83000000ff0c7807 */ /* 0x000fe20000800000 */
[----:B------:R-:W-:Y:S02]  /*0610*/  IMAD.MOV R10, RZ, RZ, -R2 ;  /* 0x000000ffff0a7224 */ /* 0x000fe400078e0a02 */
[----:B------:R-:W-:Y:S02]  /*0620*/  FADD R13, R13, R4 ;  /* 0x000000040d0d7221 */ /* 0x000fe40000000000 */
[----:B------:R-:W-:Y:S02]  /*0630*/  IMAD R4, R7, R10, R8 ;  /* 0x0000000a07047224 */ /* 0x000fe400078e0208 */
[----:B------:R-:W-:-:S03]  /*0640*/  FFMA R8, R13, R14, 0.0013391353422775864601 ;  /* 0x3aaf85ed0d087423 */ /* 0x000fc6000000000e */
[----:B------:R-:W-:Y:S01]  /*0650*/  ISETP.GT.U32.AND P4, PT, R7, R4, PT ;  /* 0x000000040700720c */ /* 0x000fe20003f84070 */
[----:B------:R-:W-:Y:S01]  /*0660*/  FFMA R8, R13, R8, 0.0096188392490148544312 ;  /* 0x3c1d98560d087423 */ /* 0x000fe20000000008 */
[----:B0-----:R-:W-:-:S03]  /*0670*/  LEA R11, R11, -R12, 0x17 ;  /* 0x8000000c0b0b7211 */ /* 0x001fc600078eb8ff */
[----:B------:R-:W-:-:S04]  /*0680*/  FFMA R8, R13, R8, 0.055503588169813156128 ;  /* 0x3d6357bb0d087423 */ /* 0x000fc80000000008 */
[----:B------:R-:W-:Y:S01]  /*0690*/  FFMA R10, R13, R8, 0.24022644758224487305 ;  /* 0x3e75fdec0d0a7423 */ /* 0x000fe20000000008 */
[----:B------:R-:W-:-:S03]  /*06a0*/  LOP3.LUT R8, R6, R3, RZ, 0x3c, !PT ;  /* 0x0000000306087212 */ /* 0x000fc600078e3cff */
[-C--:B------:R-:W-:Y:S01]  /*06b0*/  @!P4 IADD3 R4, PT, PT, R4, -R7.reuse, RZ ;  /* 0x800000070404c210 */ /* 0x080fe20007ffe0ff */
[C---:B------:R-:W-:Y:S01]  /*06c0*/  FFMA R10, R13.reuse, R10, 0.69314718246459960938 ;  /* 0x3f3172180d0a7423 */ /* 0x040fe2000000000a */
[----:B------:R-:W-:Y:S02]  /*06d0*/  ISETP.GE.AND P1, PT, R8, RZ, PT ;  /* 0x000000ff0800720c */ /* 0x000fe40003f26270 */
[-C--:B------:R-:W-:Y:S01]  /*06e0*/  ISETP.GE.U32.AND P3, PT, R4, R7.reuse, PT ;  /* 0x000000070400720c */ /* 0x080fe20003f66070 */
[----:B------:R-:W-:Y:S01]  /*06f0*/  FFMA R10, R13, R10, 1 ;  /* 0x3f8000000d0a7423 */ /* 0x000fe2000000000a */
[----:B------:R-:W-:Y:S02]  /*0700*/  @!P4 IADD3 R2, PT, PT, R2, 0x1, RZ ;  /* 0x000000010202c810 */ /* 0x000fe40007ffe0ff */
[----:B------:R-:W-:Y:S02]  /*0710*/  ISETP.GT.U32.AND P5, PT, R7, R4, PT ;  /* 0x000000040700720c */ /* 0x000fe40003fa4070 */
[----:B------:R-:W-:-:S02]  /*0720*/  IADD3 R7, PT, PT, R4, -R7, RZ ;  /* 0x8000000704077210 */ /* 0x000fc40007ffe0ff */
[----:B------:R-:W-:Y:S02]  /*0730*/  IADD3 R13, PT, PT, R12, 0x7f000000, RZ ;  /* 0x7f0000000c0d7810 */ /* 0x000fe40007ffe0ff */
[----:B------:R-:W-:Y:S02]  /*0740*/  SEL R4, R7, R4, !P5 ;  /* 0x0000000407047207 */ /* 0x000fe40006800000 */
[C---:B------:R-:W-:Y:S01]  /*0750*/  ISETP.NE.AND P4, PT, R3.reuse, RZ, PT ;  /* 0x000000ff0300720c */ /* 0x040fe20003f85270 */
[----:B------:R-:W-:Y:S01]  /*0760*/  FMUL R10, R10, R13 ;  /* 0x0000000d0a0a7220 */ /* 0x000fe20000400000 */
[----:B------:R-:W-:Y:S01]  /*0770*/  @P3 IADD3 R2, PT, PT, R2, 0x1, RZ ;  /* 0x0000000102023810 */ /* 0x000fe20007ffe0ff */
[----:B------:R-:W-:Y:S01]  /*0780*/  IMAD R13, R3, R3, RZ ;  /* 0x00000003030d7224 */ /* 0x000fe200078e02ff */
[----:B------:R-:W-:Y:S01]  /*0790*/  FSETP.GT.AND P3, PT, |R9|, 152, PT ;  /* 0x431800000900780b */ /* 0x000fe20003f64200 */
[----:B------:R-:W-:Y:S01]  /*07a0*/  FMUL R10, R10, R11 ;  /* 0x0000000b0a0a7220 */ /* 0x000fe20000400000 */
[----:B------:R-:W-:Y:S01]  /*07b0*/  LOP3.LUT R3, RZ, R3, RZ, 0x33, !PT ;  /* 0x00000003ff037212 */ /* 0x000fe200078e33ff */
[----:B------:R-:W-:Y:S01]  /*07c0*/  @!P1 IMAD.MOV R2, RZ, RZ, -R2 ;  /* 0x000000ffff029224 */ /* 0x000fe200078e0a02 */
[----:B------:R-:W-:-:S02]  /*07d0*/  @!P2 IADD3 R4, PT, PT, -R4, RZ, RZ ;  /* 0x000000ff0404a210 */ /* 0x000fc40007ffe1ff */
[----:B------:R-:W-:Y:S02]  /*07e0*/  FSETP.GEU.AND P1, PT, R9, RZ, PT ;  /* 0x000000ff0900720b */ /* 0x000fe40003f2e000 */
[C---:B------:R-:W-:Y:S02]  /*07f0*/  SEL R4, R3.reuse, R4, !P4 ;  /* 0x0000000403047207 */ /* 0x040fe40006000000 */
[----:B------:R-:W-:Y:S02]  /*0800*/  SEL R2, R3, R2, !P4 ;  /* 0x0000000203027207 */ /* 0x000fe40006000000 */
[----:B------:R-:W-:Y:S02]  /*0810*/  ISETP.GE.AND P2, PT, R6, R13, PT ;  /* 0x0000000d0600720c */ /* 0x000fe40003f46270 */
[----:B------:R-:W-:Y:S02]  /*0820*/  MOV R3, 0x3f800000 ;  /* 0x3f80000000037802 */ /* 0x000fe40000000f00 */
[----:B------:R-:W-:-:S02]  /*0830*/  I2FP.F32.S32 R4, R4 ;  /* 0x0000000400047245 */ /* 0x000fc40000201400 */
[----:B------:R-:W-:Y:S01]  /*0840*/  @P3 FSEL R10, RZ, +INF , !P1 ;  /* 0x7f800000ff0a3808 */ /* 0x000fe20004800000 */
[----:B------:R-:W-:Y:S06]  /*0850*/  @!P0 BRA `(.L_x_1) ;  /* 0x00000000001c8947 */ /* 0x000fec0003800000 */
[----:B------:R-:W-:-:S13]  /*0860*/  FSETP.NAN.AND P0, PT, |R0|, |R0|, PT ;  /* 0x400000000000720b */ /* 0x000fda0003f08200 */
[----:B------:R-:W-:Y:S01]  /*0870*/  @P0 FADD R3, R0, 2 ;  /* 0x4000000000030421 */ /* 0x000fe20000000000 */
[----:B------:R-:W-:Y:S06]  /*0880*/  @P0 BRA `(.L_x_1) ;  /* 0x0000000000100947 */ /* 0x000fec0003800000 */
[----:B------:R-:W-:Y:S02]  /*0890*/  FSETP.NEU.AND P0, PT, |R0|, +INF , PT ;  /* 0x7f8000000000780b */ /* 0x000fe40003f0d200 */
[----:B------:R-:W-:-:S11]  /*08a0*/  MOV R3, R10 ;  /* 0x0000000a00037202 */ /* 0x000fd60000000f00 */
[----:B------:R-:W-:-:S05]  /*08b0*/  @!P0 FADD R0, R0, R0 ;  /* 0x0000000000008221 */ /* 0x000fca0000000000 */
[----:B------:R-:W-:-:S07]  /*08c0*/  @!P0 LOP3.LUT R3, R0, 0x7fffffff, RZ, 0xc0, !PT ;  /* 0x7fffffff00038812 */ /* 0x000fce00078ec0ff */
.L_x_1:
[----:B------:R-:W-:Y:S01]  /*08d0*/  FMUL R4, R4, R3 ;  /* 0x0000000304047220 */ /* 0x000fe20000400000 */
[----:B------:R-:W-:Y:S01]  /*08e0*/  I2FP.F32.S32 R2, R2 ;  /* 0x0000000200027245 */ /* 0x000fe20000201400 */
[----:B------:R-:W-:Y:S06]  /*08f0*/  @P2 EXIT ;  /* 0x000000000000294d */ /* 0x000fec0003800000 */
[----:B------:R-:W-:Y:S01]  /*0900*/  FMUL R2, R2, R5 ;  /* 0x0000000502027220 */ /* 0x000fe20000400000 */
[----:B------:R-:W-:Y:S01]  /*0910*/  F2I.TRUNC.NTZ R8, R4 ;  /* 0x0000000400087305 */ /* 0x000fe2000020f100 */
[C---:B------:R-:W-:Y:S01]  /*0920*/  ISETP.GE.U32.AND P0, PT, R13.reuse, 0x10, PT ;  /* 0x000000100d00780c */ /* 0x040fe20003f06070 */
[----:B------:R-:W0:Y:S01]  /*0930*/  LDCU.64 UR12, c[0x0][0x358] ;  /* 0x00006b00ff0c77ac */ /* 0x000e220008000a00 */
[----:B------:R-:W-:Y:S01]  /*0940*/  VIMNMX.U32 R0, PT, PT, R13, 0x1, !PT ;  /* 0x000000010d007848 */ /* 0x000fe20007fe0000 */
[----:B------:R-:W-:Y:S01]  /*0950*/  HFMA2 R9, -RZ, RZ, 0, 0 ;  /* 0x00000000ff097431 */ /* 0x000fe200000001ff */
[----:B------:R-:W-:Y:S02]  /*0960*/  CS2R R12, SRZ ;  /* 0x00000000000c7805 */ /* 0x000fe4000001ff00 */
[----:B------:R-:W-:Y:S01]  /*0970*/  LOP3.LUT R7, R0, 0xd, RZ, 0xc0, !PT ;  /* 0x0000000d00077812 */ /* 0x000fe200078ec0ff */
[----:B------:R-:W1:Y:S03]  /*0980*/  F2I.TRUNC.NTZ R3, R2 ;  /* 0x0000000200037305 */ /* 0x000e66000020f100 */
[----:B------:R-:W-:-:S02]  /*0990*/  ISETP.NE.AND P1, PT, R7, RZ, PT ;  /* 0x000000ff0700720c */ /* 0x000fc40003f25270 */
[----:B-1----:R-:W-:Y:S01]  /*09a0*/  IADD3 R8, PT, PT, R8, R3, RZ ;  /* 0x0000000308087210 */ /* 0x002fe20007ffe0ff */
[----:B0-----:R-:W-:Y:S10]  /*09b0*/  @!P0 BRA `(.L_x_2) ;  /* 0x0000000400508947 */ /* 0x001ff40003800000 */
[----:B------:R-:W0:Y:S01]  /*09c0*/  LDCU.128 UR8, c[0x0][0x380] ;  /* 0x00007000ff0877ac */ /* 0x000e220008000c00 */
[----:B------:R-:W-:Y:S02]  /*09d0*/  LOP3.LUT R9, R0, 0x7ffffff0, RZ, 0xc0, !PT ;  /* 0x7ffffff000097812 */ /* 0x000fe400078ec0ff */
[----:B------:R-:W-:Y:S02]  /*09e0*/  MOV R12, RZ ;  /* 0x000000ff000c7202 */ /* 0x000fe40000000f00 */
[----:B------:R-:W-:Y:S02]  /*09f0*/  MOV R10, R8 ;  /* 0x00000008000a7202 */ /* 0x000fe40000000f00 */
[----:B------:R-:W-:Y:S01]  /*0a00*/  IADD3 R11, PT, PT, -R9, RZ, RZ ;  /* 0x000000ff090b7210 */ /* 0x000fe20007ffe1ff */
[----:B0-----:R-:W-:Y:S02]  /*0a10*/  UIADD3 UR4, UP1, UPT, UR10, 0x20, URZ ;  /* 0x000000200a047890 */ /* 0x001fe4000ff3e0ff */
[----:B------:R-:W-:-:S02]  /*0a20*/  UIADD3 UR6, UP0, UPT, UR8, 0x20, URZ ;  /* 0x0000002008067890 */ /* 0x000fc4000ff1e0ff */
[----:B------:R-:W-:Y:S02]  /*0a30*/  UIADD3.X UR5, UPT, UPT, URZ, UR11, URZ, UP1, !UPT ;  /* 0x0000000bff057290 */ /* 0x000fe40008ffe4ff */
[----:B------:R-:W-:Y:S01]  /*0a40*/  MOV R2, UR4 ;  /* 0x0000000400027c02 */ /* 0x000fe20008000f00 */
[----:B------:R-:W-:-:S03]  /*0a50*/  UIADD3.X UR7, UPT, UPT, URZ, UR9, URZ, UP0, !UPT ;  /* 0x00000009ff077290 */ /* 0x000fc600087fe4ff */
[----:B------:R-:W-:-:S09]  /*0a60*/  IMAD.U32 R3, RZ, RZ, UR5 ;  /* 0x00000005ff037e24 */ /* 0x000fd2000f8e00ff */
.L_x_3:
[----:B------:R-:W-:Y:S01]  /*0a70*/  MOV R4, UR6 ;  /* 0x0000000600047c02 */ /* 0x000fe20008000f00 */
[----:B------:R-:W2:Y:S01]  /*0a80*/  LDG.E R19, desc[UR12][R2.64+-0x20] ;  /* 0xffffe00c02137981 */ /* 0x000ea2000c1e1900 */
[----:B------:R-:W-:-:S03]  /*0a90*/  MOV R5, UR7 ;  /* 0x0000000700057c02 */ /* 0x000fc60008000f00 */
[----:B------:R-:W3:Y:S01]  /*0aa0*/  LDG.E R26, desc[UR12][R2.64+-0x1c] ;  /* 0xffffe40c021a7981 */ /* 0x000ee2000c1e1900 */
[----:B------:R-:W-:-:S03]  /*0ab0*/  IMAD.WIDE R4, R10, 0x4, R4 ;  /* 0x000000040a047825 */ /* 0x000fc600078e0204 */
[----:B------:R-:W4:Y:S04]  /*0ac0*/  LDG.E R15, desc[UR12][R2.64+-0x18] ;  /* 0xffffe80c020f7981 */ /* 0x000f28000c1e1900 */
[----:B------:R-:W2:Y:S04]  /*0ad0*/  LDG.E R18, desc[UR12][R4.64+-0x20] ;  /* 0xffffe00c04127981 */ /* 0x000ea8000c1e1900 */
[----:B------:R-:W3:Y:S04]  /*0ae0*/  LDG.E R14, desc[UR12][R4.64+-0x1c] ;  /* 0xffffe40c040e7981 */ /* 0x000ee8000c1e1900 */
[----:B------:R-:W4:Y:S04]  /*0af0*/  LDG.E R22, desc[UR12][R4.64+-0x18] ;  /* 0xffffe80c04167981 */ /* 0x000f28000c1e1900 */
[----:B------:R-:W5:Y:S04]  /*0b00*/  LDG.E R23, desc[UR12][R2.64+-0x14] ;  /* 0xffffec0c02177981 */ /* 0x000f68000c1e1900 */
[----:B------:R-:W5:Y:S04]  /*0b10*/  LDG.E R24, desc[UR12][R4.64+-0x14] ;  /* 0xffffec0c04187981 */ /* 0x000f68000c1e1900 */
[----:B------:R-:W5:Y:S04]  /*0b20*/  LDG.E R20, desc[UR12][R2.64+-0x10] ;  /* 0xfffff00c02147981 */ /* 0x000f68000c1e1900 */
[----:B------:R-:W5:Y:S04]  /*0b30*/  LDG.E R21, desc[UR12][R4.64+-0x10] ;  /* 0xfffff00c04157981 */ /* 0x000f68000c1e1900 */
[----:B------:R-:W5:Y:S04]  /*0b40*/  LDG.E R16, desc[UR12][R2.64+-0xc] ;  /* 0xfffff40c02107981 */ /* 0x000f68000c1e1900 */
[----:B------:R-:W5:Y:S01]  /*0b50*/  LDG.E R17, desc[UR12][R4.64+-0xc] ;  /* 0xfffff40c04117981 */ /* 0x000f62000c1e1900 */
[C---:B--2---:R-:W-:Y:S01]  /*0b60*/  FFMA R13, R18.reuse, R19, R13 ;  /* 0x00000013120d7223 */ /* 0x044fe2000000000d */
[----:B------:R-:W-:-:S02]  /*0b70*/  FADD R25, R18, R12 ;  /* 0x0000000c12197221 */ /* 0x000fc40000000000 */
[----:B------:R-:W2:Y:S04]  /*0b80*/  LDG.E R19, desc[UR12][R4.64+-0x8] ;  /* 0xfffff80c04137981 */ /* 0x000ea8000c1e1900 */
[----:B------:R-:W2:Y:S01]  /*0b90*/  LDG.E R18, desc[UR12][R2.64+-0x8] ;  /* 0xfffff80c02127981 */ /* 0x000ea2000c1e1900 */
[----:B---3--:R-:W-:-:S03]  /*0ba0*/  FFMA R27, R14, R26, R13 ;  /* 0x0000001a0e1b7223 */ /* 0x008fc6000000000d */
[----:B------:R-:W3:Y:S04]  /*0bb0*/  LDG.E R12, desc[UR12][R2.64+-0x4] ;  /* 0xfffffc0c020c7981 */ /* 0x000ee8000c1e1900 */
[----:B------:R-:W3:Y:S01]  /*0bc0*/  LDG.E R13, desc[UR12][R4.64+-0x4] ;  /* 0xfffffc0c040d7981 */ /* 0x000ee2000c1e1900 */
[----:B------:R-:W-:Y:S01]  /*0bd0*/  FADD R25, R25, R14 ;  /* 0x0000000e19197221 */ /* 0x000fe20000000000 */
[----:B----4-:R-:W-:Y:S02]  /*0be0*/  FFMA R27, R22, R15, R27 ;  /* 0x0000000f161b7223 */ /* 0x010fe4000000001b */
[----:B------:R-:W4:Y:S04]  /*0bf0*/  LDG.E R14, desc[UR12][R2.64] ;  /* 0x0000000c020e7981 */ /* 0x000f28000c1e1900 */
[----:B------:R-:W4:Y:S01]  /*0c00*/  LDG.E R15, desc[UR12][R4.64] ;  /* 0x0000000c040f7981 */ /* 0x000f22000c1e1900 */
[----:B------:R-:W-:Y:S01]  /*0c10*/  FADD R25, R25, R22 ;  /* 0x0000001619197221 */ /* 0x000fe20000000000 */
[----:B-----5:R-:W-:-:S02]  /*0c20*/  FFMA R26, R24, R23, R27 ;  /* 0x00000017181a7223 */ /* 0x020fc4000000001b */
[----:B------:R-:W5:Y:S01]  /*0c30*/  LDG.E R22, desc[UR12][R4.64+0x4] ;  /* 0x0000040c04167981 */ /* 0x000f62000c1e1900 */
[----:B------:R-:W-:Y:S01]  /*0c40*/  FADD R24, R25, R24 ;  /* 0x0000001819187221 */ /* 0x000fe20000000000 */
[----:B------:R-:W-:Y:S02]  /*0c50*/  FFMA R26, R21, R20, R26 ;  /* 0x00000014151a7223 */ /* 0x000fe4000000001a */
[----:B------:R-:W5:Y:S01]  /*0c60*/  LDG.E R23, desc[UR12][R2.64+0x4] ;  /* 0x0000040c02177981 */ /* 0x000f62000c1e1900 */
[----:B------:R-:W-:-:S03]  /*0c70*/  FADD R24, R24, R21 ;  /* 0x0000001518187221 */ /* 0x000fc60000000000 */
[----:B------:R-:W5:Y:S01]  /*0c80*/  LDG.E R20, desc[UR12][R4.64+0x8] ;  /* 0x0000080c04147981 */ /* 0x000f62000c1e1900 */
[----:B------:R-:W-:Y:S01]  /*0c90*/  FFMA R26, R17, R16, R26 ;  /* 0x00000010111a7223 */ /* 0x000fe2000000001a */
[----:B------:R-:W-:Y:S02]  /*0ca0*/  FADD R24, R24, R17 ;  /* 0x0000001118187221 */ /* 0x000fe40000000000 */
[----:B------:R-:W5:Y:S04]  /*0cb0*/  LDG.E R21, desc[UR12][R2.64+0x8] ;  /* 0x0000080c02157981 */ /* 0x000f68000c1e1900 */
[----:B------:R-:W5:Y:S04]  /*0cc0*/  LDG.E R16, desc[UR12][R4.64+0xc] ;  /* 0x00000c0c04107981 */ /* 0x000f68000c1e1900 */
[----:B------:R-:W5:Y:S04]  /*0cd0*/  LDG.E R17, desc[UR12][R2.64+0xc] ;  /* 0x00000c0c02117981 */ /* 0x000f68000c1e1900 */
[----:B------:R-:W5:Y:S04]  /*0ce0*/  LDG.E R25, desc[UR12][R4.64+0x18] ;  /* 0x0000180c04197981 */ /* 0x000f68000c1e1900 */
[----:B------:R-:W5:Y:S01]  /*0cf0*/  LDG.E R27, desc[UR12][R2.64+0x1c] ;  /* 0x00001c0c021b7981 */ /* 0x000f62000c1e1900 */
[----:B--2---:R-:W-:Y:S01]  /*0d00*/  FADD R24, R24, R19 ;  /* 0x0000001318187221 */ /* 0x004fe20000000000 */
[----:B------:R-:W-:-:S02]  /*0d10*/  FFMA R26, R19, R18, R26 ;  /* 0x00000012131a7223 */ /* 0x000fc4000000001a */
[----:B------:R-:W2:Y:S04]  /*0d20*/  LDG.E R18, desc[UR12][R4.64+0x10] ;  /* 0x0000100c04127981 */ /* 0x000ea8000c1e1900 */
[----:B------:R-:W2:Y:S01]  /*0d30*/  LDG.E R19, desc[UR12][R2.64+0x10] ;  /* 0x0000100c02137981 */ /* 0x000ea2000c1e1900 */
[----:B---3--:R-:W-:Y:S01]  /*0d40*/  FFMA R26, R13, R12, R26 ;  /* 0x0000000c0d1a7223 */ /* 0x008fe2000000001a */
[----:B------:R-:W-:Y:S02]  /*0d50*/  FADD R12, R24, R13 ;  /* 0x0000000d180c7221 */ /* 0x000fe40000000000 */
[----:B------:R-:W3:Y:S04]  /*0d60*/  LDG.E R13, desc[UR12][R4.64+0x14] ;  /* 0x0000140c040d7981 */ /* 0x000ee8000c1e1900 */
[----:B------:R-:W3:Y:S01]  /*0d70*/  LDG.E R24, desc[UR12][R2.64+0x14] ;  /* 0x0000140c02187981 */ /* 0x000ee2000c1e1900 */
[----:B----4-:R-:W-:-:S03]  /*0d80*/  FFMA R29, R15, R14, R26 ;  /* 0x0000000e0f1d7223 */ /* 0x010fc6000000001a */
[----:B------:R0:W4:Y:S04]  /*0d90*/  LDG.E R14, desc[UR12][R2.64+0x18] ;  /* 0x0000180c020e7981 */ /* 0x000128000c1e1900 */
[----:B------:R1:W4:Y:S01]  /*0da0*/  LDG.E R26, desc[UR12][R4.64+0x1c] ;  /* 0x00001c0c041a7981 */ /* 0x000322000c1e1900 */
[----:B------:R-:W-:Y:S01]  /*0db0*/  FADD R15, R12, R15 ;  /* 0x0000000f0c0f7221 */ /* 0x000fe20000000000 */
[----:B-----5:R-:W-:-:S03]  /*0dc0*/  FFMA R23, R22, R23, R29 ;  /* 0x0000001716177223 */ /* 0x020fc6000000001d */
[----:B------:R-:W-:Y:S01]  /*0dd0*/  FADD R15, R15, R22 ;  /* 0x000000160f0f7221 */ /* 0x000fe20000000000 */
[----:B------:R-:W-:-:S03]  /*0de0*/  IADD3 R11, PT, PT, R11, 0x10, RZ ;  /* 0x000000100b0b7810 */ /* 0x000fc60007ffe0ff */
[----:B------:R-:W-:Y:S01]  /*0df0*/  FADD R15, R15, R20 ;  /* 0x000000140f0f7221 */ /* 0x000fe20000000000 */
[----:B------:R-:W-:Y:S01]  /*0e00*/  FFMA R21, R20, R21, R23 ;  /* 0x0000001514157223 */ /* 0x000fe20000000017 */
[----:B------:R-:W-:Y:S02]  /*0e10*/  ISETP.NE.AND P0, PT, R11, RZ, PT ;  /* 0x000000ff0b00720c */ /* 0x000fe40003f05270 */
[----:B------:R-:W-:Y:S01]  /*0e20*/  FADD R15, R15, R16 ;  /* 0x000000100f0f7221 */ /* 0x000fe20000000000 */
[----:B------:R-:W-:Y:S01]  /*0e30*/  FFMA R17, R16, R17, R21 ;  /* 0x0000001110117223 */ /* 0x000fe20000000015 */
[----:B0-----:R-:W-:Y:S02]  /*0e40*/  IADD3 R2, P2, PT, R2, 0x40, RZ ;  /* 0x0000004002027810 */ /* 0x001fe40007f5e0ff */
[----:B------:R-:W-:Y:S02]  /*0e50*/  IADD3 R10, PT, PT, R10, 0x10, RZ ;  /* 0x000000100a0a7810 */ /* 0x000fe40007ffe0ff */
[----:B------:R-:W-:Y:S01]  /*0e60*/  IADD3.X R3, PT, PT, RZ, R3, RZ, P2, !PT ;  /* 0x00000003ff037210 */ /* 0x000fe200017fe4ff */
[----:B--2---:R-:W-:Y:S01]  /*0e70*/  FADD R12, R15, R18 ;  /* 0x000000120f0c7221 */ /* 0x004fe20000000000 */
[----:B------:R-:W-:-:S03]  /*0e80*/  FFMA R18, R18, R19, R17 ;  /* 0x0000001312127223 */ /* 0x000fc60000000011 */
[----:B---3--:R-:W-:Y:S01]  /*0e90*/  FADD R12, R12, R13 ;  /* 0x0000000d0c0c7221 */ /* 0x008fe20000000000 */
[----:B------:R-:W-:-:S03]  /*0ea0*/  FFMA R18, R13, R24, R18 ;  /* 0x000000180d127223 */ /* 0x000fc60000000012 */
[----:B-1----:R-:W-:Y:S01]  /*0eb0*/  FADD R5, R12, R25 ;  /* 0x000000190c057221 */ /* 0x002fe20000000000 */
[----:B----4-:R-:W-:-:S03]  /*0ec0*/  FFMA R13, R25, R14, R18 ;  /* 0x0000000e190d7223 */ /* 0x010fc60000000012 */
[----:B------:R-:W-:Y:S01]  /*0ed0*/  FADD R12, R5, R26 ;  /* 0x0000001a050c7221 */ /* 0x000fe20000000000 */
[----:B------:R-:W-:Y:S01]  /*0ee0*/  FFMA R13, R26, R27, R13 ;  /* 0x0000001b1a0d7223 */ /* 0x000fe2000000000d */
[----:B------:R-:W-:Y:S06]  /*0ef0*/  @P0 BRA `(.L_x_3) ;  /* 0xfffffff800dc0947 */ /* 0x000fec000383ffff */
.L_x_2:
[----:B------:R-:W-:Y:S05]  /*0f00*/  @!P1 BRA `(.L_x_4) ;  /* 0x00000004003c9947 */ /* 0x000fea0003800000 */
[----:B------:R-:W-:Y:S02]  /*0f10*/  ISETP.GE.U32.AND P0, PT, R7, 0x8, PT ;  /* 0x000000080700780c */ /* 0x000fe40003f06070 */
[----:B------:R-:W-:-:S04]  /*0f20*/  LOP3.LUT R25, R0, 0x5, RZ, 0xc0, !PT ;  /* 0x0000000500197812 */ /* 0x000fc800078ec0ff */
[----:B------:R-:W-:-:S07]  /*0f30*/  ISETP.NE.AND P1, PT, R25, RZ, PT ;  /* 0x000000ff1900720c */ /* 0x000fce0003f25270 */
[----:B------:R-:W-:Y:S06]  /*0f40*/  @!P0 BRA `(.L_x_5) ;  /* 0x0000000000988947 */ /* 0x000fec0003800000 */
[----:B------:R-:W0:Y:S01]  /*0f50*/  LDC.64 R4, c[0x0][0x380] ;  /* 0x0000e000ff047b82 */ /* 0x000e220000000a00 */
[----:B------:R-:W-:-:S07]  /*0f60*/  IADD3 R7, PT, PT, R8, R9, RZ ;  /* 0x0000000908077210 */ /* 0x000fce0007ffe0ff */
[----:B------:R-:W1:Y:S01]  /*0f70*/  LDC.64 R2, c[0x0][0x388] ;  /* 0x0000e200ff027b82 */ /* 0x000e620000000a00 */
[----:B0-----:R-:W-:-:S05]  /*0f80*/  IMAD.WIDE R4, R7, 0x4, R4 ;  /* 0x0000000407047825 */ /* 0x001fca00078e0204 */
[----:B------:R-:W2:Y:S01]  /*0f90*/  LDG.E R26, desc[UR12][R4.64] ;  /* 0x0000000c041a7981 */ /* 0x000ea2000c1e1900 */
[----:B-1----:R-:W-:-:S03]  /*0fa0*/  IMAD.WIDE.U32 R2, R9, 0x4, R2 ;  /* 0x0000000409027825 */ /* 0x002fc600078e0002 */
[----:B------:R-:W3:Y:S04]  /*0fb0*/  LDG.E R21, desc[UR12][R4.64+0x4] ;  /* 0x0000040c04157981 */ /* 0x000ee8000c1e1900 */
[----:B------:R-:W4:Y:S04]  /*0fc0*/  LDG.E R27, desc[UR12][R2.64] ;  /* 0x0000000c021b7981 */ /* 0x000f28000c1e1900 */
[----:B------:R-:W5:Y:S04]  /*0fd0*/  LDG.E R22, desc[UR12][R2.64+0x4] ;  /* 0x0000040c02167981 */ /* 0x000f68000c1e1900 */
        /* <DEDUP_REMOVED lines=11> */
[----:B------:R-:W5:Y:S01]  /*1090*/  LDG.E R24, desc[UR12][R2.64+0x1c] ;  /* 0x00001c0c02187981 */ /* 0x000f62000c1e1900 */
[----:B------:R-:W-:Y:S01]  /*10a0*/  IADD3 R9, PT, PT, R9, 0x8, RZ ;  /* 0x0000000809097810 */ /* 0x000fe20007ffe0ff */
[----:B--2---:R-:W-:-:S04]  /*10b0*/  FADD R12, R12, R26 ;  /* 0x0000001a0c0c7221 */ /* 0x004fc80000000000 */
[----:B---3--:R-:W-:Y:S01]  /*10c0*/  FADD R12, R12, R21 ;  /* 0x000000150c0c7221 */ /* 0x008fe20000000000 */
[----:B----4-:R-:W-:-:S04]  /*10d0*/  FFMA R26, R26, R27, R13 ;  /* 0x0000001b1a1a7223 */ /* 0x010fc8000000000d */
[----:B-----5:R-:W-:Y:S01]  /*10e0*/  FFMA R22, R21, R22, R26 ;  /* 0x0000001615167223 */ /* 0x020fe2000000001a */
[----:B------:R-:W-:-:S03]  /*10f0*/  FADD R12, R12, R19 ;  /* 0x000000130c0c7221 */ /* 0x000fc60000000000 */
[----:B------:R-:W-:Y:S01]  /*1100*/  FFMA R20, R19, R20, R22 ;  /* 0x0000001413147223 */ /* 0x000fe20000000016 */
        /* <DEDUP_REMOVED lines=9> */
[----:B------:R-:W-:-:S07]  /*11a0*/  FFMA R13, R23, R24, R10 ;  /* 0x00000018170d7223 */ /* 0x000fce000000000a */
.L_x_5:
[----:B------:R-:W-:Y:S05]  /*11b0*/  @!P1 BRA `(.L_x_4) ;  /* 0x0000000000909947 */ /* 0x000fea0003800000 */
[----:B------:R-:W-:Y:S02]  /*11c0*/  ISETP.GE.U32.AND P0, PT, R25, 0x4, PT ;  /* 0x000000041900780c */ /* 0x000fe40003f06070 */
[----:B------:R-:W-:-:S04]  /*11d0*/  LOP3.LUT R0, R0, 0x1, RZ, 0xc0, !PT ;  /* 0x0000000100007812 */ /* 0x000fc800078ec0ff */
[----:B------:R-:W-:-:S07]  /*11e0*/  ISETP.NE.U32.AND P1, PT, R0, 0x1, PT ;  /* 0x000000010000780c */ /* 0x000fce0003f25070 */
        /* <DEDUP_REMOVED lines=22> */
[----:B------:R-:W-:-:S07]  /*1350*/  FFMA R13, R16, R17, R7 ;  /* 0x00000011100d7223 */ /* 0x000fce0000000007 */
.L_x_6:
[----:B------:R-:W-:Y:S05]  /*1360*/  @P1 BRA `(.L_x_4) ;  /* 0x0000000000241947 */ /* 0x000fea0003800000 */
[----:B------:R-:W0:Y:S01]  /*1370*/  LDC.64 R2, c[0x0][0x380] ;  /* 0x0000e000ff027b82 */ /* 0x000e220000000a00 */
[----:B------:R-:W-:-:S07]  /*1380*/  IMAD.IADD R7, R8, 0x1, R9 ;  /* 0x0000000108077824 */ /* 0x000fce00078e0209 */
[----:B------:R-:W1:Y:S01]  /*1390*/  LDC.64 R4, c[0x0][0x388] ;  /* 0x0000e200ff047b82 */ /* 0x000e620000000a00 */
[----:B0-----:R-:W-:-:S06]  /*13a0*/  IMAD.WIDE R2, R7, 0x4, R2 ;  /* 0x0000000407027825 */ /* 0x001fcc00078e0202 */
[----:B------:R-:W2:Y:S01]  /*13b0*/  LDG.E R2, desc[UR12][R2.64] ;  /* 0x0000000c02027981 */ /* 0x000ea2000c1e1900 */
[----:B-1----:R-:W-:-:S06]  /*13c0*/  IMAD.WIDE.U32 R4, R9, 0x4, R4 ;  /* 0x0000000409047825 */ /* 0x002fcc00078e0004 */
[----:B------:R-:W3:Y:S01]  /*13d0*/  LDG.E R4, desc[UR12][R4.64] ;  /* 0x0000000c04047981 */ /* 0x000ee2000c1e1900 */
[----:B--2---:R-:W-:Y:S01]  /*13e0*/  FADD R12, R12, R2 ;  /* 0x000000020c0c7221 */ /* 0x004fe20000000000 */
[----:B---3--:R-:W-:-:S07]  /*13f0*/  FFMA R13, R2, R4, R13 ;  /* 0x00000004020d7223 */ /* 0x008fce000000000d */
.L_x_4:
[----:B------:R-:W0:Y:S01]  /*1400*/  MUFU.RCP R3, R12 ;  /* 0x0000000c00037308 */ /* 0x000e220000001000 */
[----:B------:R-:W-:Y:S07]  /*1410*/  BSSY.RECONVERGENT B0, `(.L_x_7) ;  /* 0x000000d000007945 */ /* 0x000fee0003800200 */
[----:B------:R-:W1:Y:S01]  /*1420*/  FCHK P0, R13, R12 ;  /* 0x0000000c0d007302 */ /* 0x000e620000000000 */
[----:B0-----:R-:W-:-:S04]  /*1430*/  FFMA R0, R3, -R12, 1 ;  /* 0x3f80000003007423 */ /* 0x001fc8000000080c */
[----:B------:R-:W-:-:S04]  /*1440*/  FFMA R0, R3, R0, R3 ;  /* 0x0000000003007223 */ /* 0x000fc80000000003 */
[----:B------:R-:W-:-:S04]  /*1450*/  FFMA R2, R0, R13, RZ ;  /* 0x0000000d00027223 */ /* 0x000fc800000000ff */
[----:B------:R-:W-:-:S04]  /*1460*/  FFMA R3, R2, -R12, R13 ;  /* 0x8000000c02037223 */ /* 0x000fc8000000000d */
[----:B------:R-:W-:Y:S01]  /*1470*/  FFMA R5, R0, R3, R2 ;  /* 0x0000000300057223 */ /* 0x000fe20000000002 */
[----:B-1----:R-:W-:Y:S06]  /*1480*/  @!P0 BRA `(.L_x_8) ;  /* 0x0000000000148947 */ /* 0x002fec0003800000 */
[----:B------:R-:W-:Y:S02]  /*1490*/  MOV R0, R13 ;  /* 0x0000000d00007202 */ /* 0x000fe40000000f00 */
[----:B------:R-:W-:Y:S02]  /*14a0*/  MOV R3, R12 ;  /* 0x0000000c00037202 */ /* 0x000fe40000000f00 */
[----:B------:R-:W-:-:S07]  /*14b0*/  MOV R2, 0x14d0 ;  /* 0x000014d000027802 */ /* 0x000fce0000000f00 */
[----:B------:R-:W-:Y:S05]  /*14c0*/  CALL.REL.NOINC `($__internal_0_$__cuda_sm3x_div_rn_noftz_f32_slowpath) ;  /* 0x0000000000187944 */ /* 0x000fea0003c00000 */
[----:B------:R-:W-:-:S07]  /*14d0*/  MOV R5, R0 ;  /* 0x0000000000057202 */ /* 0x000fce0000000f00 */
.L_x_8:
[----:B------:R-:W-:Y:S05]  /*14e0*/  BSYNC.RECONVERGENT B0 ;  /* 0x0000000000007941 */ /* 0x000fea0003800200 */
.L_x_7:
[----:B------:R-:W0:Y:S02]  /*14f0*/  LDC.64 R2, c[0x0][0x390] ;  /* 0x0000e400ff027b82 */ /* 0x000e240000000a00 */
[----:B0-----:R-:W-:-:S05]  /*1500*/  IMAD.WIDE R6, R6, 0x4, R2 ;  /* 0x0000000406067825 */ /* 0x001fca00078e0202 */
[----:B------:R-:W-:Y:S01]  /*1510*/  STG.E desc[UR12][R6.64], R5 ;  /* 0x0000000506007986 */ /* 0x000fe2000c10190c */
[----:B------:R-:W-:Y:S05]  /*1520*/  EXIT ;  /* 0x000000000000794d */ /* 0x000fea0003800000 */
        .weak           $__internal_0_$__cuda_sm3x_div_rn_noftz_f32_slowpath
        .type           $__internal_0_$__cuda_sm3x_div_rn_noftz_f32_slowpath,@function
        .size           $__internal_0_$__cuda_sm3x_div_rn_noftz_f32_slowpath,(.L_x_58 - $__internal_0_$__cuda_sm3x_div_rn_noftz_f32_slowpath)
$__internal_0_$__cuda_sm3x_div_rn_noftz_f32_slowpath:
[----:B------:R-:W-:Y:S01]  /*1530*/  SHF.R.U32.HI R5, RZ, 0x17, R3 ;  /* 0x00000017ff057819 */ /* 0x000fe20000011603 */
[----:B------:R-:W-:Y:S01]  /*1540*/  BSSY.RECONVERGENT B1, `(.L_x_9) ;  /* 0x0000062000017945 */ /* 0x000fe20003800200 */
[----:B------:R-:W-:Y:S02]  /*1550*/  SHF.R.U32.HI R4, RZ, 0x17, R0 ;  /* 0x00000017ff047819 */ /* 0x000fe40000011600 */
[----:B------:R-:W-:Y:S02]  /*1560*/  LOP3.LUT R12, R5, 0xff, RZ, 0xc0, !PT ;  /* 0x000000ff050c7812 */ /* 0x000fe400078ec0ff */
[----:B------:R-:W-:Y:S02]  /*1570*/  LOP3.LUT R9, R4, 0xff, RZ, 0xc0, !PT ;  /* 0x000000ff04097812 */ /* 0x000fe400078ec0ff */
[----:B------:R-:W-:Y:S02]  /*1580*/  IADD3 R7, PT, PT, R12, -0x1, RZ ;  /* 0xffffffff0c077810 */ /* 0x000fe40007ffe0ff */
[----:B------:R-:W-:-:S02]  /*1590*/  IADD3 R5, PT, PT, R9, -0x1, RZ ;  /* 0xffffffff09057810 */ /* 0x000fc40007ffe0ff */
[----:B------:R-:W-:-:S04]  /*15a0*/  ISETP.GT.U32.AND P0, PT, R7, 0xfd, PT ;  /* 0x000000fd0700780c */ /* 0x000fc80003f04070 */
[----:B------:R-:W-:-:S13]  /*15b0*/  ISETP.GT.U32.OR P0, PT, R5, 0xfd, P0 ;  /* 0x000000fd0500780c */ /* 0x000fda0000704470 */
[----:B------:R-:W-:Y:S01]  /*15c0*/  @!P0 MOV R4, RZ ;  /* 0x000000ff00048202 */ /* 0x000fe20000000f00 */
[----:B------:R-:W-:Y:S06]  /*15d0*/  @!P0 BRA `(.L_x_10) ;  /* 0x00000000005c8947 */ /* 0x000fec0003800000 */
[----:B------:R-:W-:Y:S02]  /*15e0*/  FSETP.GTU.FTZ.AND P0, PT, |R0|, +INF , PT ;  /* 0x7f8000000000780b */ /* 0x000fe40003f1c200 */
[----:B------:R-:W-:-:S04]  /*15f0*/  FSETP.GTU.FTZ.AND P1, PT, |R3|, +INF , PT ;  /* 0x7f8000000300780b */ /* 0x000fc80003f3c200 */
[----:B------:R-:W-:-:S13]  /*1600*/  PLOP3.LUT P0, PT, P0, P1, PT, 0xf8, 0x8f ;  /* 0x00000000008f781c */ /* 0x000fda0000703f70 */
[----:B------:R-:W-:Y:S05]  /*1610*/  @P0 BRA `(.L_x_11) ;  /* 0x00000004004c0947 */ /* 0x000fea0003800000 */
[----:B------:R-:W-:-:S13]  /*1620*/  LOP3.LUT P0, RZ, R3, 0x7fffffff, R0, 0xc8, !PT ;  /* 0x7fffffff03ff7812 */ /* 0x000fda000780c800 */
[----:B------:R-:W-:Y:S05]  /*1630*/  @!P0 BRA `(.L_x_12) ;  /* 0x00000004003c8947 */ /* 0x000fea0003800000 */
[C---:B------:R-:W-:Y:S02]  /*1640*/  FSETP.NEU.FTZ.AND P0, PT, |R0|.reuse, +INF , PT ;  /* 0x7f8000000000780b */ /* 0x040fe40003f1d200 */
[----:B------:R-:W-:Y:S02]  /*1650*/  FSETP.NEU.FTZ.AND P2, PT, |R3|, +INF , PT ;  /* 0x7f8000000300780b */ /* 0x000fe40003f5d200 */
[----:B------:R-:W-:-:S11]  /*1660*/  FSETP.NEU.FTZ.AND P1, PT, |R0|, +INF , PT ;  /* 0x7f8000000000780b */ /* 0x000fd60003f3d200 */
[----:B------:R-:W-:Y:S05]  /*1670*/  @!P2 BRA !P0, `(.L_x_12) ;  /* 0x00000004002ca947 */ /* 0x000fea0004000000 */
[----:B------:R-:W-:-:S04]  /*1680*/  LOP3.LUT P0, RZ, R0, 0x7fffffff, RZ, 0xc0, !PT ;  /* 0x7fffffff00ff7812 */ /* 0x000fc8000780c0ff */
[----:B------:R-:W-:-:S13]  /*1690*/  PLOP3.LUT P0, PT, P2, P0, PT, 0x2f, 0xf2 ;  /* 0x0000000000f2781c */ /* 0x000fda0001700577 */
[----:B------:R-:W-:Y:S05]  /*16a0*/  @P0 BRA `(.L_x_13) ;  /* 0x0000000400180947 */ /* 0x000fea0003800000 */
[----:B------:R-:W-:-:S04]  /*16b0*/  LOP3.LUT P0, RZ, R3, 0x7fffffff, RZ, 0xc0, !PT ;  /* 0x7fffffff03ff7812 */ /* 0x000fc8000780c0ff */
[----:B------:R-:W-:-:S13]  /*16c0*/  PLOP3.LUT P0, PT, P1, P0, PT, 0x2f, 0xf2 ;  /* 0x0000000000f2781c */ /* 0x000fda0000f00577 */
[----:B------:R-:W-:Y:S05]  /*16d0*/  @P0 BRA `(.L_x_14) ;  /* 0x0000000400000947 */ /* 0x000fea0003800000 */
[----:B------:R-:W-:Y:S02]  /*16e0*/  ISETP.GE.AND P0, PT, R5, RZ, PT ;  /* 0x000000ff0500720c */ /* 0x000fe40003f06270 */
[----:B------:R-:W-:-:S11]  /*16f0*/  ISETP.GE.AND P1, PT, R7, RZ, PT ;  /* 0x000000ff0700720c */ /* 0x000fd60003f26270 */
[----:B------:R-:W-:Y:S01]  /*1700*/  @P0 MOV R4, RZ ;  /* 0x000000ff00040202 */ /* 0x000fe20000000f00 */
[----:B------:R-:W-:Y:S01]  /*1710*/  @!P0 FFMA R0, R0, 1.84467440737095516160e+19, RZ ;  /* 0x5f80000000008823 */ /* 0x000fe200000000ff */
[----:B------:R-:W-:Y:S01]  /*1720*/  @!P0 MOV R4, 0xffffffc0 ;  /* 0xffffffc000048802 */ /* 0x000fe20000000f00 */
[----:B------:R-:W-:-:S03]  /*1730*/  @!P1 FFMA R3, R3, 1.84467440737095516160e+19, RZ ;  /* 0x5f80000003039823 */ /* 0x000fc600000000ff */
[----:B------:R-:W-:-:S07]  /*1740*/  @!P1 IADD3 R4, PT, PT, R4, 0x40, RZ ;  /* 0x0000004004049810 */ /* 0x000fce0007ffe0ff */
.L_x_10:
[----:B------:R-:W-:Y:S01]  /*1750*/  LEA R8, R12, 0xc0800000, 0x17 ;  /* 0xc08000000c087811 */ /* 0x000fe200078eb8ff */
[----:B------:R-:W-:Y:S04]  /*1760*/  BSSY.RECONVERGENT B2, `(.L_x_15) ;  /* 0x0000036000027945 */ /* 0x000fe80003800200 */
[----:B------:R-:W-:Y:S01]  /*1770*/  IMAD.IADD R8, R3, 0x1, -R8 ;  /* 0x0000000103087824 */ /* 0x000fe200078e0a08 */
[----:B------:R-:W-:-:S03]  /*1780*/  IADD3 R3, PT, PT, R9, -0x7f, RZ ;  /* 0xffffff8109037810 */ /* 0x000fc60007ffe0ff */
[----:B------:R-:W0:Y:S01]  /*1790*/  MUFU.RCP R5, R8 ;  /* 0x0000000800057308 */ /* 0x000e220000001000 */
[----:B------:R-:W-:Y:S01]  /*17a0*/  FADD.FTZ R7, -R8, -RZ ;  /* 0x800000ff08077221 */ /* 0x000fe20000010100 */
[----:B------:R-:W-:-:S03]  /*17b0*/  IMAD R0, R3, -0x800000, R0 ;  /* 0xff80000003007824 */ /* 0x000fc600078e0200 */
[----:B0-----:R-:W-:-:S04]  /*17c0*/  FFMA R10, R5, R7, 1 ;  /* 0x3f800000050a7423 */ /* 0x001fc80000000007 */
[----:B------:R-:W-:-:S04]  /*17d0*/  FFMA R14, R5, R10, R5 ;  /* 0x0000000a050e7223 */ /* 0x000fc80000000005 */
[----:B------:R-:W-:-:S04]  /*17e0*/  FFMA R5, R0, R14, RZ ;  /* 0x0000000e00057223 */ /* 0x000fc800000000ff */
[----:B------:R-:W-:-:S04]  /*17f0*/  FFMA R10, R7, R5, R0 ;  /* 0x00000005070a7223 */ /* 0x000fc80000000000 */
[----:B------:R-:W-:Y:S01]  /*1800*/  FFMA R9, R14, R10, R5 ;  /* 0x0000000a0e097223 */ /* 0x000fe20000000005 */
[----:B------:R-:W-:-:S03]  /*1810*/  IADD3 R5, PT, PT, R3, 0x7f, -R12 ;  /* 0x0000007f03057810 */ /* 0x000fc60007ffe80c */
[----:B------:R-:W-:Y:S01]  /*1820*/  FFMA R10, R7, R9, R0 ;  /* 0x00000009070a7223 */ /* 0x000fe20000000000 */
[----:B------:R-:W-:-:S03]  /*1830*/  IADD3 R5, PT, PT, R5, R4, RZ ;  /* 0x0000000405057210 */ /* 0x000fc60007ffe0ff */
[----:B------:R-:W-:-:S05]  /*1840*/  FFMA R0, R14, R10, R9 ;  /* 0x0000000a0e007223 */ /* 0x000fca0000000009 */
[----:B------:R-:W-:-:S04]  /*1850*/  SHF.R.U32.HI R3, RZ, 0x17, R0 ;  /* 0x00000017ff037819 */ /* 0x000fc80000011600 */
[----:B------:R-:W-:-:S04]  /*1860*/  LOP3.LUT R3, R3, 0xff, RZ, 0xc0, !PT ;  /* 0x000000ff03037812 */ /* 0x000fc800078ec0ff */
[----:B------:R-:W-:-:S04]  /*1870*/  IADD3 R7, PT, PT, R3, R5, RZ ;  /* 0x0000000503077210 */ /* 0x000fc80007ffe0ff */
[----:B------:R-:W-:-:S04]  /*1880*/  IADD3 R3, PT, PT, R7, -0x1, RZ ;  /* 0xffffffff07037810 */ /* 0x000fc80007ffe0ff */
[----:B------:R-:W-:-:S13]  /*1890*/  ISETP.GE.U32.AND P0, PT, R3, 0xfe, PT ;  /* 0x000000fe0300780c */ /* 0x000fda0003f06070 */
[----:B------:R-:W-:Y:S05]  /*18a0*/  @!P0 BRA `(.L_x_16) ;  /* 0x0000000000808947 */ /* 0x000fea0003800000 */
[----:B------:R-:W-:-:S13]  /*18b0*/  ISETP.GT.AND P0, PT, R7, 0xfe, PT ;  /* 0x000000fe0700780c */ /* 0x000fda0003f04270 */
[----:B------:R-:W-:Y:S05]  /*18c0*/  @P0 BRA `(.L_x_17) ;  /* 0x00000000006c0947 */ /* 0x000fea0003800000 */
[----:B------:R-:W-:-:S13]  /*18d0*/  ISETP.GE.AND P0, PT, R7, 0x1, PT ;  /* 0x000000010700780c */ /* 0x000fda0003f06270 */
[----:B------:R-:W-:Y:S05]  /*18e0*/  @P0 BRA `(.L_x_18) ;  /* 0x0000000000740947 */ /* 0x000fea0003800000 */
[----:B------:R-:W-:Y:S02]  /*18f0*/  ISETP.GE.AND P0, PT, R7, -0x18, PT ;  /* 0xffffffe80700780c */ /* 0x000fe40003f06270 */
[----:B------:R-:W-:-:S11]  /*1900*/  LOP3.LUT R0, R0, 0x80000000, RZ, 0xc0, !PT ;  /* 0x8000000000007812 */ /* 0x000fd600078ec0ff */
[----:B------:R-:W-:Y:S05]  /*1910*/  @!P0 BRA `(.L_x_18) ;  /* 0x0000000000688947 */ /* 0x000fea0003800000 */
[CCC-:B------:R-:W-:Y:S01]  /*1920*/  FFMA.RZ R3, R14.reuse, R10.reuse, R9.reuse ;  /* 0x0000000a0e037223 */ /* 0x1c0fe2000000c009 */
[C---:B------:R-:W-:Y:S01]  /*1930*/  IADD3 R8, PT, PT, R7.reuse, 0x20, RZ ;  /* 0x0000002007087810 */ /* 0x040fe20007ffe0ff */
[CCC-:B------:R-:W-:Y:S01]  /*1940*/  FFMA.RM R4, R14.reuse, R10.reuse, R9.reuse ;  /* 0x0000000a0e047223 */ /* 0x1c0fe20000004009 */
[----:B------:R-:W-:Y:S02]  /*1950*/  ISETP.NE.AND P2, PT, R7, RZ, PT ;  /* 0x000000ff0700720c */ /* 0x000fe40003f45270 */
[----:B------:R-:W-:Y:S01]  /*1960*/  LOP3.LUT R5, R3, 0x7fffff, RZ, 0xc0, !PT ;  /* 0x007fffff03057812 */ /* 0x000fe200078ec0ff */
[----:B------:R-:W-:Y:S01]  /*1970*/  FFMA.RP R3, R14, R10, R9 ;  /* 0x0000000a0e037223 */ /* 0x000fe20000008009 */
[----:B------:R-:W-:Y:S02]  /*1980*/  ISETP.NE.AND P1, PT, R7, RZ, PT ;  /* 0x000000ff0700720c */ /* 0x000fe40003f25270 */
[----:B------:R-:W-:Y:S02]  /*1990*/  LOP3.LUT R5, R5, 0x800000, RZ, 0xfc, !PT ;  /* 0x0080000005057812 */ /* 0x000fe400078efcff */
[----:B------:R-:W-:-:S02]  /*19a0*/  IADD3 R7, PT, PT, -R7, RZ, RZ ;  /* 0x000000ff07077210 */ /* 0x000fc40007ffe1ff */
[----:B------:R-:W-:Y:S02]  /*19b0*/  SHF.L.U32 R8, R5, R8, RZ ;  /* 0x0000000805087219 */ /* 0x000fe400000006ff */
[----:B------:R-:W-:Y:S02]  /*19c0*/  FSETP.NEU.FTZ.AND P0, PT, R3, R4, PT ;  /* 0x000000040300720b */ /* 0x000fe40003f1d000 */
[----:B------:R-:W-:Y:S02]  /*19d0*/  SEL R4, R7, RZ, P2 ;  /* 0x000000ff07047207 */ /* 0x000fe40001000000 */
[----:B------:R-:W-:Y:S02]  /*19e0*/  ISETP.NE.AND P1, PT, R8, RZ, P1 ;  /* 0x000000ff0800720c */ /* 0x000fe40000f25270 */
[----:B------:R-:W-:Y:S02]  /*19f0*/  SHF.R.U32.HI R4, RZ, R4, R5 ;  /* 0x00000004ff047219 */ /* 0x000fe40000011605 */
[----:B------:R-:W-:-:S02]  /*1a00*/  PLOP3.LUT P0, PT, P0, P1, PT, 0xf8, 0x8f ;  /* 0x00000000008f781c */ /* 0x000fc40000703f70 */
[----:B------:R-:W-:Y:S02]  /*1a10*/  SHF.R.U32.HI R8, RZ, 0x1, R4 ;  /* 0x00000001ff087819 */ /* 0x000fe40000011604 */
[----:B------:R-:W-:-:S04]  /*1a20*/  SEL R3, RZ, 0x1, !P0 ;  /* 0x00000001ff037807 */ /* 0x000fc80004000000 */
[----:B------:R-:W-:-:S04]  /*1a30*/  LOP3.LUT R3, R3, 0x1, R8, 0xf8, !PT ;  /* 0x0000000103037812 */ /* 0x000fc800078ef808 */
[----:B------:R-:W-:-:S04]  /*1a40*/  LOP3.LUT R3, R3, R4, RZ, 0xc0, !PT ;  /* 0x0000000403037212 */ /* 0x000fc800078ec0ff */
[----:B------:R-:W-:-:S04]  /*1a50*/  IADD3 R3, PT, PT, R8, R3, RZ ;  /* 0x0000000308037210 */ /* 0x000fc80007ffe0ff */
[----:B------:R-:W-:Y:S01]  /*1a60*/  LOP3.LUT R0, R3, R0, RZ, 0xfc, !PT ;  /* 0x0000000003007212 */ /* 0x000fe200078efcff */
[----:B------:R-:W-:Y:S06]  /*1a70*/  BRA `(.L_x_18) ;  /* 0x0000000000107947 */ /* 0x000fec0003800000 */
.L_x_17:
[----:B------:R-:W-:-:S04]  /*1a80*/  LOP3.LUT R0, R0, 0x80000000, RZ, 0xc0, !PT ;  /* 0x8000000000007812 */ /* 0x000fc800078ec0ff */
[----:B------:R-:W-:Y:S01]  /*1a90*/  LOP3.LUT R0, R0, 0x7f800000, RZ, 0xfc, !PT ;  /* 0x7f80000000007812 */ /* 0x000fe200078efcff */
[----:B------:R-:W-:Y:S06]  /*1aa0*/  BRA `(.L_x_18) ;  /* 0x0000000000047947 */ /* 0x000fec0003800000 */
.L_x_16:
[----:B------:R-:W-:-:S07]  /*1ab0*/  LEA R0, R5, R0, 0x17 ;  /* 0x0000000005007211 */ /* 0x000fce00078eb8ff */
.L_x_18:
[----:B------:R-:W-:Y:S05]  /*1ac0*/  BSYNC.RECONVERGENT B2 ;  /* 0x0000000000027941 */ /* 0x000fea0003800200 */
.L_x_15:
[----:B------:R-:W-:Y:S05]  /*1ad0*/  BRA `(.L_x_19) ;  /* 0x0000000000207947 */ /* 0x000fea0003800000 */
.L_x_14:
[----:B------:R-:W-:-:S04]  /*1ae0*/  LOP3.LUT R0, R3, 0x80000000, R0, 0x48, !PT ;  /* 0x8000000003007812 */ /* 0x000fc800078e4800 */
[----:B------:R-:W-:Y:S01]  /*1af0*/  LOP3.LUT R0, R0, 0x7f800000, RZ, 0xfc, !PT ;  /* 0x7f80000000007812 */ /* 0x000fe200078efcff */
[----:B------:R-:W-:Y:S06]  /*1b00*/  BRA `(.L_x_19) ;  /* 0x0000000000147947 */ /* 0x000fec0003800000 */
.L_x_13:
[----:B------:R-:W-:Y:S01]  /*1b10*/  LOP3.LUT R0, R3, 0x80000000, R0, 0x48, !PT ;  /* 0x8000000003007812 */ /* 0x000fe200078e4800 */
[----:B------:R-:W-:Y:S06]  /*1b20*/  BRA `(.L_x_19) ;  /* 0x00000000000c7947 */ /* 0x000fec0003800000 */
.L_x_12:
[----:B------:R-:W0:Y:S01]  /*1b30*/  MUFU.RSQ R0, -QNAN ;  /* 0xffc0000000007908 */ /* 0x000e220000001400 */
[----:B------:R-:W-:Y:S05]  /*1b40*/  BRA `(.L_x_19) ;  /* 0x0000000000047947 */ /* 0x000fea0003800000 */
.L_x_11:
[----:B------:R-:W-:-:S07]  /*1b50*/  FADD.FTZ R0, R0, R3 ;  /* 0x0000000300007221 */ /* 0x000fce0000010000 */
.L_x_19:
[----:B------:R-:W-:Y:S05]  /*1b60*/  BSYNC.RECONVERGENT B1 ;  /* 0x0000000000017941 */ /* 0x000fea0003800200 */
.L_x_9:
[----:B------:R-:W-:-:S04]  /*1b70*/  HFMA2 R3, -RZ, RZ, 0, 0 ;  /* 0x00000000ff037431 */ /* 0x000fc800000001ff */
[----:B0-----:R-:W-:Y:S05]  /*1b80*/  RET.REL.NODEC R2 `(_Z10matrix_vecPfS_S_i) ;  /* 0xffffffe4021c7950 */ /* 0x001fea0003c3ffff */
.L_x_20:
[----:B------:R-:W-:-:S00]  /*1b90*/  BRA `(.L_x_20) ;  /* 0xfffffffc00fc7947 */ /* 0x000fc0000383ffff */
[----:B------:R-:W-:-:S00]  /*1ba0*/  NOP ;  /* 0x0000000000007918 */ /* 0x000fc00000000000 */
        /* <DEDUP_REMOVED lines=13> */
.L_x_58:


//--------------------- .text._Z9mirroringPfS_ii  --------------------------
	.section	.text._Z9mirroringPfS_ii,"ax",@progbits
	.align	128
        .global         _Z9mirroringPfS_ii
        .type           _Z9mirroringPfS_ii,@function
        .size           _Z9mirroringPfS_ii,(.L_x_61 - _Z9mirroringPfS_ii)
        .other          _Z9mirroringPfS_ii,@"STO_CUDA_ENTRY STV_DEFAULT"
_Z9mirroringPfS_ii:
.text._Z9mirroringPfS_ii:
[----:B------:R-:W-:Y:S08]  /*0000*/  LDC R1, c[0x0][0x37c] ;  /* 0x0000df00ff017b82 */ /* 0x000ff00000000800 */
[----:B------:R-:W0:Y:S01]  /*0010*/  LDC.64 R2, c[0x0][0x390] ;  /* 0x0000e400ff027b82 */ /* 0x000e220000000a00 */
[----:B------:R-:W1:Y:S01]  /*0020*/  S2R R9, SR_TID.X ;  /* 0x0000000000097919 */ /* 0x000e620000002100 */
[----:B0-----:R-:W-:-:S05]  /*0030*/  VIADD R2, R2, 0xffffffff ;  /* 0xffffffff02027836 */ /* 0x001fca0000000000 */
[----:B------:R-:W-:-:S04]  /*0040*/  LEA.HI R2, R2, R2, RZ, 0x1 ;  /* 0x0000000202027211 */ /* 0x000fc800078f08ff */
[----:B------:R-:W-:-:S05]  /*0050*/  LOP3.LUT R0, R2, 0xfffffffe, RZ, 0xc0, !PT ;  /* 0xfffffffe02007812 */ /* 0x000fca00078ec0ff */
[----:B------:R-:W-:Y:S02]  /*0060*/  IMAD.IADD R5, R0, 0x1, R3 ;  /* 0x0000000100057824 */ /* 0x000fe400078e0203 */
[----:B------:R-:W1:Y:S03]  /*0070*/  S2R R0, SR_CTAID.X ;  /* 0x0000000000007919 */ /* 0x000e660000002500 */
[----:B------:R-:W-:-:S04]  /*0080*/  IABS R11, R5 ;  /* 0x00000005000b7213 */ /* 0x000fc80000000000 */
[----:B------:R-:W0:Y:S08]  /*0090*/  I2F.RP R4, R11 ;  /* 0x0000000b00047306 */ /* 0x000e300000209400 */
[----:B0-----:R-:W0:Y:S01]  /*00a0*/  MUFU.RCP R4, R4 ;  /* 0x0000000400047308 */ /* 0x001e220000001000 */
[----:B-1----:R-:W-:Y:S02]  /*00b0*/  IMAD R0, R0, 0x100, R9 ;  /* 0x0000010000007824 */ /* 0x002fe400078e0209 */
[----:B0-----:R-:W-:-:S03]  /*00c0*/  VIADD R6, R4, 0xffffffe ;  /* 0x0ffffffe04067836 */ /* 0x001fc60000000000 */
[----:B------:R-:W-:Y:S02]  /*00d0*/  IABS R4, R0 ;  /* 0x0000000000047213 */ /* 0x000fe40000000000 */
[----:B------:R0:W1:Y:S02]  /*00e0*/  F2I.FTZ.U32.TRUNC.NTZ R7, R6 ;  /* 0x0000000600077305 */ /* 0x000064000021f000 */
[----:B0-----:R-:W-:Y:S01]  /*00f0*/  IMAD.MOV.U32 R6, RZ, RZ, RZ ;  /* 0x000000ffff067224 */ /* 0x001fe200078e00ff */
[----:B-1----:R-:W-:-:S05]  /*0100*/  IADD3 R8, PT, PT, RZ, -R7, RZ ;  /* 0x80000007ff087210 */ /* 0x002fca0007ffe0ff */
[----:B------:R-:W-:Y:S01]  /*0110*/  IMAD R9, R8, R11, RZ ;  /* 0x0000000b08097224 */ /* 0x000fe200078e02ff */
[----:B------:R-:W-:-:S03]  /*0120*/  IABS R8, R5 ;  /* 0x0000000500087213 */ /* 0x000fc60000000000 */
[----:B------:R-:W-:Y:S01]  /*0130*/  IMAD.HI.U32 R7, R7, R9, R6 ;  /* 0x0000000907077227 */ /* 0x000fe200078e0006 */
[----:B------:R-:W-:-:S03]  /*0140*/  IADD3 R6, PT, PT, RZ, -R8, RZ ;  /* 0x80000008ff067210 */ /* 0x000fc60007ffe0ff */
[----:B------:R-:W-:Y:S02]  /*0150*/  IMAD R9, R5, R5, RZ ;  /* 0x0000000505097224 */ /* 0x000fe400078e02ff */
[----:B------:R-:W-:-:S04]  /*0160*/  IMAD.HI.U32 R7, R7, R4, RZ ;  /* 0x0000000407077227 */ /* 0x000fc800078e00ff */
[----:B------:R-:W-:-:S05]  /*0170*/  IMAD R4, R7, R6, R4 ;  /* 0x0000000607047224 */ /* 0x000fca00078e0204 */
[----:B------:R-:W-:-:S13]  /*0180*/  ISETP.GT.U32.AND P2, PT, R11, R4, PT ;  /* 0x000000040b00720c */ /* 0x000fda0003f44070 */
[----:B------:R-:W-:Y:S02]  /*0190*/  @!P2 IMAD.IADD R4, R4, 0x1, -R11 ;  /* 0x000000010404a824 */ /* 0x000fe400078e0a0b */
[----:B------:R-:W-:Y:S01]  /*01a0*/  @!P2 VIADD R7, R7, 0x1 ;  /* 0x000000010707a836 */ /* 0x000fe20000000000 */
[----:B------:R-:W-:Y:S02]  /*01b0*/  ISETP.NE.AND P2, PT, R5, RZ, PT ;  /* 0x000000ff0500720c */ /* 0x000fe40003f45270 */
[----:B------:R-:W-:Y:S02]  /*01c0*/  ISETP.GE.U32.AND P0, PT, R4, R11, PT ;  /* 0x0000000b0400720c */ /* 0x000fe40003f06070 */
[----:B------:R-:W-:-:S04]  /*01d0*/  LOP3.LUT R4, R0, R5, RZ, 0x3c, !PT ;  /* 0x0000000500047212 */ /* 0x000fc800078e3cff */
[----:B------:R-:W-:-:S07]  /*01e0*/  ISETP.GE.AND P1, PT, R4, RZ, PT ;  /* 0x000000ff0400720c */ /* 0x000fce0003f26270 */
[----:B------:R-:W-:Y:S02]  /*01f0*/  @P0 IADD3 R7, PT, PT, R7, 0x1, RZ ;  /* 0x0000000107070810 */ /* 0x000fe40007ffe0ff */
[----:B------:R-:W-:-:S04]  /*0200*/  ISETP.GE.AND P0, PT, R0, R9, PT ;  /* 0x000000090000720c */ /* 0x000fc80003f06270 */
[----:B------:R-:W-:Y:S01]  /*0210*/  @!P1 IMAD.MOV R7, RZ, RZ, -R7 ;  /* 0x000000ffff079224 */ /* 0x000fe200078e0a07 */
[----:B------:R-:W-:-:S08]  /*0220*/  @!P2 LOP3.LUT R7, RZ, R5, RZ, 0x33, !PT ;  /* 0x00000005ff07a212 */ /* 0x000fd000078e33ff */
[----:B------:R-:W-:Y:S05]  /*0230*/  @P0 EXIT ;  /* 0x000000000000094d */ /* 0x000fea0003800000 */
[----:B------:R-:W-:Y:S01]  /*0240*/  IMAD.MOV R4, RZ, RZ, -R7 ;  /* 0x000000ffff047224 */ /* 0x000fe200078e0a07 */
[----:B------:R-:W-:Y:S01]  /*0250*/  SHF.R.S32.HI R6, RZ, 0x1, R2 ;  /* 0x00000001ff067819 */ /* 0x000fe20000011402 */
[----:B------:R-:W0:Y:S02]  /*0260*/  LDCU.64 UR4, c[0x0][0x358] ;  /* 0x00006b00ff0477ac */ /* 0x000e240008000a00 */
[C---:B------:R-:W-:Y:S01]  /*0270*/  IMAD R8, R5.reuse, R4, R0 ;  /* 0x0000000405087224 */ /* 0x040fe200078e0200 */
[----:B------:R-:W-:-:S04]  /*0280*/  IADD3 R5, PT, PT, R5, -R6, RZ ;  /* 0x8000000605057210 */ /* 0x000fc80007ffe0ff */
[CC--:B------:R-:W-:Y:S02]  /*0290*/  VIMNMX R2, PT, PT, R7.reuse, R8.reuse, PT ;  /* 0x0000000807027248 */ /* 0x0c0fe40003fe0100 */
[----:B------:R-:W-:Y:S02]  /*02a0*/  VIMNMX R4, PT, PT, R7, R8, !PT ;  /* 0x0000000807047248 */ /* 0x000fe40007fe0100 */
[----:B------:R-:W-:-:S04]  /*02b0*/  ISETP.GE.AND P0, PT, R2, R6, PT ;  /* 0x000000060200720c */ /* 0x000fc80003f06270 */
[----:B------:R-:W-:-:S13]  /*02c0*/  ISETP.LT.AND P0, PT, R4, R5, P0 ;  /* 0x000000050400720c */ /* 0x000fda0000701270 */
[----:B------:R-:W1:Y:S02]  /*02d0*/  @!P0 LDC.64 R4, c[0x0][0x388] ;  /* 0x0000e200ff048b82 */ /* 0x000e640000000a00 */
[----:B-1----:R-:W-:-:S05]  /*02e0*/  @!P0 IMAD.WIDE R4, R0, 0x4, R4 ;  /* 0x0000000400048825 */ /* 0x002fca00078e0204 */
[----:B0-----:R0:W-:Y:S01]  /*02f0*/  @!P0 STG.E desc[UR4][R4.64], RZ ;  /* 0x000000ff04008986 */ /* 0x0011e2000c101904 */
[----:B------:R-:W-:Y:S05]  /*0300*/  @!P0 EXIT ;  /* 0x000000000000894d */ /* 0x000fea0003800000 */
[----:B0-----:R-:W0:Y:S01]  /*0310*/  LDC.64 R4, c[0x0][0x380] ;  /* 0x0000e000ff047b82 */ /* 0x001e220000000a00 */
[----:B------:R-:W-:Y:S01]  /*0320*/  IMAD.IADD R2, R7, 0x1, -R6 ;  /* 0x0000000107027824 */ /* 0x000fe200078e0a06 */
[----:B------:R-:W-:-:S05]  /*0330*/  IADD3 R6, PT, PT, R8, -R6, RZ ;  /* 0x8000000608067210 */ /* 0x000fca0007ffe0ff */
[----:B------:R-:W-:-:S04]  /*0340*/  IMAD R3, R2, R3, R6 ;  /* 0x0000000302037224 */ /* 0x000fc800078e0206 */
[----:B0-----:R-:W-:Y:S02]  /*0350*/  IMAD.WIDE R2, R3, 0x4, R4 ;  /* 0x0000000403027825 */ /* 0x001fe400078e0204 */
[----:B------:R-:W0:Y:S04]  /*0360*/  LDC.64 R4, c[0x0][0x388] ;  /* 0x0000e200ff047b82 */ /* 0x000e280000000a00 */
[----:B------:R-:W2:Y:S01]  /*0370*/  LDG.E R3, desc[UR4][R2.64] ;  /* 0x0000000402037981 */ /* 0x000ea2000c1e1900 */
[----:B0-----:R-:W-:-:S05]  /*0380*/  IMAD.WIDE R4, R0, 0x4, R4 ;  /* 0x0000000400047825 */ /* 0x001fca00078e0204 */
[----:B--2---:R-:W-:Y:S01]  /*0390*/  STG.E desc[UR4][R4.64], R3 ;  /* 0x0000000304007986 */ /* 0x004fe2000c101904 */
[----:B------:R-:W-:Y:S05]  /*03a0*/  EXIT ;  /* 0x000000000000794d */ /* 0x000fea0003800000 */
.L_x_21:
        /* <DEDUP_REMOVED lines=13> */
.L_x_61:


//--------------------- .text._Z5patchPfS_iiiii   --------------------------
	.section	.text._Z5patchPfS_iiiii,"ax",@progbits
	.align	128
        .global         _Z5patchPfS_iiiii
        .type           _Z5patchPfS_iiiii,@function
        .size           _Z5patchPfS_iiiii,(.L_x_62 - _Z5patchPfS_iiiii)
        .other          _Z5patchPfS_iiiii,@"STO_CUDA_ENTRY STV_DEFAULT"
_Z5patchPfS_iiiii:
.text._Z5patchPfS_iiiii:
[----:B------:R-:W-:Y:S08]  /*0000*/  LDC R1, c[0x0][0x37c] ;  /* 0x0000df00ff017b82 */ /* 0x000ff00000000800 */
[----:B------:R-:W0:Y:S01]  /*0010*/  LDC R0, c[0x0][0x398] ;  /* 0x0000e600ff007b82 */ /* 0x000e220000000800 */
[----:B------:R-:W1:Y:S01]  /*0020*/  S2R R5, SR_CTAID.X ;  /* 0x0000000000057919 */ /* 0x000e620000002500 */
[----:B------:R-:W2:Y:S01]  /*0030*/  LDCU UR7, c[0x0][0x39c] ;  /* 0x00007380ff0777ac */ /* 0x000ea20008000800 */
[----:B------:R-:W1:Y:S01]  /*0040*/  S2R R6, SR_TID.X ;  /* 0x0000000000067919 */ /* 0x000e620000002100 */
[----:B--2---:R-:W-:Y:S01]  /*0050*/  UIADD3 UR4, UPT, UPT, UR7, -0x1, URZ ;  /* 0xffffffff07047890 */ /* 0x004fe2000fffe0ff */
[----:B0-----:R-:W-:-:S03]  /*0060*/  IABS R7, R0 ;  /* 0x0000000000077213 */ /* 0x001fc60000000000 */
[----:B------:R-:W-:Y:S01]  /*0070*/  ULEA.HI UR4, UR4, UR4, URZ, 0x1 ;  /* 0x0000000404047291 */ /* 0x000fe2000f8f08ff */
[----:B------:R-:W0:Y:S01]  /*0080*/  I2F.RP R4, R7 ;  /* 0x0000000700047306 */ /* 0x000e220000209400 */
[----:B-1----:R-:W-:-:S07]  /*0090*/  LEA R5, R5, R6, 0x8 ;  /* 0x0000000605057211 */ /* 0x002fce00078e40ff */
[----:B0-----:R-:W0:Y:S02]  /*00a0*/  MUFU.RCP R4, R4 ;  /* 0x0000000400047308 */ /* 0x001e240000001000 */
[----:B0-----:R-:W-:Y:S01]  /*00b0*/  VIADD R2, R4, 0xffffffe ;  /* 0x0ffffffe04027836 */ /* 0x001fe20000000000 */
[----:B------:R-:W-:-:S05]  /*00c0*/  IABS R4, R5 ;  /* 0x0000000500047213 */ /* 0x000fca0000000000 */
[----:B------:R0:W1:Y:S02]  /*00d0*/  F2I.FTZ.U32.TRUNC.NTZ R3, R2 ;  /* 0x0000000200037305 */ /* 0x000064000021f000 */
[----:B0-----:R-:W-:Y:S02]  /*00e0*/  IMAD.MOV.U32 R2, RZ, RZ, RZ ;  /* 0x000000ffff027224 */ /* 0x001fe400078e00ff */
[----:B-1----:R-:W-:-:S04]  /*00f0*/  IMAD.MOV R8, RZ, RZ, -R3 ;  /* 0x000000ffff087224 */ /* 0x002fc800078e0a03 */
[----:B------:R-:W-:-:S04]  /*0100*/  IMAD R9, R8, R7, RZ ;  /* 0x0000000708097224 */ /* 0x000fc800078e02ff */
[----:B------:R-:W-:-:S06]  /*0110*/  IMAD.HI.U32 R3, R3, R9, R2 ;  /* 0x0000000903037227 */ /* 0x000fcc00078e0002 */
[----:B------:R-:W-:-:S04]  /*0120*/  IMAD.HI.U32 R3, R3, R4, RZ ;  /* 0x0000000403037227 */ /* 0x000fc800078e00ff */
[----:B------:R-:W-:-:S04]  /*0130*/  IMAD.MOV R6, RZ, RZ, -R3 ;  /* 0x000000ffff067224 */ /* 0x000fc800078e0a03 */
[----:B------:R-:W-:-:S05]  /*0140*/  IMAD R2, R7, R6, R4 ;  /* 0x0000000607027224 */ /* 0x000fca00078e0204 */
[----:B------:R-:W-:-:S13]  /*0150*/  ISETP.GT.U32.AND P2, PT, R7, R2, PT ;  /* 0x000000020700720c */ /* 0x000fda0003f44070 */
[-C--:B------:R-:W-:Y:S01]  /*0160*/  @!P2 IADD3 R2, PT, PT, R2, -R7.reuse, RZ ;  /* 0x800000070202a210 */ /* 0x080fe20007ffe0ff */
[----:B------:R-:W-:Y:S01]  /*0170*/  @!P2 VIADD R3, R3, 0x1 ;  /* 0x000000010303a836 */ /* 0x000fe20000000000 */
[----:B------:R-:W-:Y:S02]  /*0180*/  ISETP.NE.AND P2, PT, R0, RZ, PT ;  /* 0x000000ff0000720c */ /* 0x000fe40003f45270 */
[----:B------:R-:W-:Y:S02]  /*0190*/  ISETP.GE.U32.AND P0, PT, R2, R7, PT ;  /* 0x000000070200720c */ /* 0x000fe40003f06070 */
[----:B------:R-:W-:-:S04]  /*01a0*/  LOP3.LUT R2, R5, R0, RZ, 0x3c, !PT ;  /* 0x0000000005027212 */ /* 0x000fc800078e3cff */
[----:B------:R-:W-:-:S07]  /*01b0*/  ISETP.GE.AND P1, PT, R2, RZ, PT ;  /* 0x000000ff0200720c */ /* 0x000fce0003f26270 */
[----:B------:R-:W-:-:S05]  /*01c0*/  @P0 VIADD R3, R3, 0x1 ;  /* 0x0000000103030836 */ /* 0x000fca0000000000 */
[----:B------:R-:W-:-:S05]  /*01d0*/  MOV R9, R3 ;  /* 0x0000000300097202 */ /* 0x000fca0000000f00 */
[----:B------:R-:W-:Y:S01]  /*01e0*/  @!P1 IMAD.MOV R9, RZ, RZ, -R9 ;  /* 0x000000ffff099224 */ /* 0x000fe200078e0a09 */
[----:B------:R-:W-:-:S04]  /*01f0*/  @!P2 LOP3.LUT R9, RZ, R0, RZ, 0x33, !PT ;  /* 0x00000000ff09a212 */ /* 0x000fc800078e33ff */
[----:B------:R-:W-:-:S04]  /*0200*/  ISETP.GE.AND P0, PT, R9, R0, PT ;  /* 0x000000000900720c */ /* 0x000fc80003f06270 */
[----:B------:R-:W-:-:S13]  /*0210*/  ISETP.LT.OR P0, PT, R0, RZ, P0 ;  /* 0x000000ff0000720c */ /* 0x000fda0000701670 */
[----:B------:R-:W-:Y:S05]  /*0220*/  @P0 EXIT ;  /* 0x000000000000094d */ /* 0x000fea0003800000 */
[----:B------:R-:W0:Y:S01]  /*0230*/  LDCU UR8, c[0x0][0x3a0] ;  /* 0x00007400ff0877ac */ /* 0x000e220008000800 */
[----:B------:R-:W-:Y:S01]  /*0240*/  IADD3 R2, PT, PT, -R9, RZ, RZ ;  /* 0x000000ff09027210 */ /* 0x000fe20007ffe1ff */
[----:B------:R-:W-:-:S04]  /*0250*/  USHF.R.S32.HI UR6, URZ, 0x1, UR4 ;  /* 0x00000001ff067899 */ /* 0x000fc80008011404 */
[----:B------:R-:W-:-:S05]  /*0260*/  IMAD R8, R0, R2, R5 ;  /* 0x0000000200087224 */ /* 0x000fca00078e0205 */
[CC--:B------:R-:W-:Y:S02]  /*0270*/  VIMNMX R2, PT, PT, R9.reuse, R8.reuse, !PT ;  /* 0x0000000809027248 */ /* 0x0c0fe40007fe0100 */
[----:B------:R-:W-:Y:S01]  /*0280*/  VIMNMX R3, PT, PT, R9, R8, PT ;  /* 0x0000000809037248 */ /* 0x000fe20003fe0100 */
[----:B0-----:R-:W-:-:S06]  /*0290*/  UIADD3 UR5, UPT, UPT, UR6, UR8, URZ ;  /* 0x0000000806057290 */ /* 0x001fcc000fffe0ff */
[----:B------:R-:W-:-:S04]  /*02a0*/  ISETP.GE.AND P0, PT, R2, UR5, PT ;  /* 0x0000000502007c0c */ /* 0x000fc8000bf06270 */
[----:B------:R-:W-:-:S13]  /*02b0*/  ISETP.LT.OR P0, PT, R3, UR6, P0 ;  /* 0x0000000603007c0c */ /* 0x000fda0008701670 */
[----:B------:R-:W-:Y:S05]  /*02c0*/  @P0 EXIT ;  /* 0x000000000000094d */ /* 0x000fea0003800000 */
[----:B------:R-:W0:Y:S01]  /*02d0*/  LDC.64 R2, c[0x0][0x390] ;  /* 0x0000e400ff027b82 */ /* 0x000e220000000a00 */
[----:B------:R-:W1:Y:S07]  /*02e0*/  LDCU.64 UR4, c[0x0][0x358] ;  /* 0x00006b00ff0477ac */ /* 0x000e6e0008000a00 */
[----:B------:R-:W2:Y:S01]  /*02f0*/  LDC.64 R4, c[0x0][0x380] ;  /* 0x0000e000ff047b82 */ /* 0x000ea20000000a00 */
[----:B0-----:R-:W-:Y:S02]  /*0300*/  IADD3 R7, PT, PT, R9, -UR6, R2 ;  /* 0x8000000609077c10 */ /* 0x001fe4000fffe002 */
[----:B------:R-:W-:-:S05]  /*0310*/  IADD3 R6, PT, PT, R8, -UR6, R3 ;  /* 0x8000000608067c10 */ /* 0x000fca000fffe003 */
[----:B------:R-:W-:-:S04]  /*0320*/  IMAD R7, R7, R0, R6 ;  /* 0x0000000007077224 */ /* 0x000fc800078e0206 */
[----:B--2---:R-:W-:Y:S02]  /*0330*/  IMAD.WIDE R4, R7, 0x4, R4 ;  /* 0x0000000407047825 */ /* 0x004fe400078e0204 */
[----:B------:R-:W0:Y:S04]  /*0340*/  LDC.64 R6, c[0x0][0x388] ;  /* 0x0000e200ff067b82 */ /* 0x000e280000000a00 */
[----:B-1----:R-:W2:Y:S01]  /*0350*/  LDG.E R5, desc[UR4][R4.64] ;  /* 0x0000000404057981 */ /* 0x002ea2000c1e1900 */
[----:B------:R-:W-:Y:S01]  /*0360*/  VIADD R0, R9, -UR6 ;  /* 0x8000000609007c36 */ /* 0x000fe20008000000 */
[----:B------:R-:W-:-:S05]  /*0370*/  IADD3 R9, PT, PT, R8, -UR6, RZ ;  /* 0x8000000608097c10 */ /* 0x000fca000fffe0ff */
[----:B------:R-:W-:-:S04]  /*0380*/  IMAD R0, R0, UR8, R9 ;  /* 0x0000000800007c24 */ /* 0x000fc8000f8e0209 */
[----:B------:R-:W-:-:S04]  /*0390*/  IMAD R3, R0, UR7, R3 ;  /* 0x0000000700037c24 */ /* 0x000fc8000f8e0203 */
[----:B------:R-:W-:-:S04]  /*03a0*/  IMAD R3, R3, UR7, R2 ;  /* 0x0000000703037c24 */ /* 0x000fc8000f8e0202 */
[----:B0-----:R-:W-:-:S05]  /*03b0*/  IMAD.WIDE R2, R3, 0x4, R6 ;  /* 0x0000000403027825 */ /* 0x001fca00078e0206 */
[----:B--2---:R-:W-:Y:S01]  /*03c0*/  STG.E desc[UR4][R2.64], R5 ;  /* 0x0000000502007986 */ /* 0x004fe2000c101904 */
[----:B------:R-:W-:Y:S05]  /*03d0*/  EXIT ;  /* 0x000000000000794d */ /* 0x000fea0003800000 */
.L_x_22:
        /* <DEDUP_REMOVED lines=10> */
.L_x_62:


//--------------------- .text._Z6d_fillPfS_S_iiS_iif --------------------------
	.section	.text._Z6d_fillPfS_S_iiS_iif,"ax",@progbits
	.align	128
        .global         _Z6d_fillPfS_S_iiS_iif
        .type           _Z6d_fillPfS_S_iiS_iif,@function
        .size           _Z6d_fillPfS_S_iiS_iif,(.L_x_59 - _Z6d_fillPfS_S_iiS_iif)
        .other          _Z6d_fillPfS_S_iiS_iif,@"STO_CUDA_ENTRY STV_DEFAULT"
_Z6d_fillPfS_S_iiS_iif:
.text._Z6d_fillPfS_S_iiS_iif:
[----:B------:R-:W-:Y:S08]  /*0000*/  LDC R1, c[0x0][0x37c] ;  /* 0x0000df00ff017b82 */ /* 0x000ff00000000800 */
[----:B------:R-:W0:Y:S01]  /*0010*/  LDC R9, c[0x0][0x3a8] ;  /* 0x0000ea00ff097b82 */ /* 0x000e220000000800 */
[----:B------:R-:W1:Y:S01]  /*0020*/  S2R R10, SR_TID.X ;  /* 0x00000000000a7919 */ /* 0x000e620000002100 */
[----:B------:R-:W2:Y:S01]  /*0030*/  LDCU.64 UR8, c[0x0][0x358] ;  /* 0x00006b00ff0877ac */ /* 0x000ea20008000a00 */
[----:B------:R-:W-:Y:S05]  /*0040*/  BSSY.RECONVERGENT B0, `(.L_x_23) ;  /* 0x000008f000007945 */ /* 0x000fea0003800200 */
[----:B------:R-:W1:Y:S08]  /*0050*/  S2UR UR4, SR_CTAID.X ;  /* 0x00000000000479c3 */ /* 0x000e700000002500 */
[----:B------:R-:W1:Y:S01]  /*0060*/  LDC R8, c[0x0][0x360] ;  /* 0x0000d800ff087b82 */ /* 0x000e620000000800 */
[----:B0-----:R-:W0:Y:S01]  /*0070*/  I2F.U32.RP R7, R9 ;  /* 0x0000000900077306 */ /* 0x001e220000209000 */
[----:B------:R-:W-:-:S06]  /*0080*/  IABS R0, R9 ;  /* 0x0000000900007213 */ /* 0x000fcc0000000000 */
[----:B------:R-:W3:Y:S01]  /*0090*/  LDC R17, c[0x0][0x39c] ;  /* 0x0000e700ff117b82 */ /* 0x000ee20000000800 */
[----:B------:R-:W4:Y:S08]  /*00a0*/  I2F.RP R6, R0 ;  /* 0x0000000000067306 */ /* 0x000f300000209400 */
[----:B0-----:R-:W0:Y:S08]  /*00b0*/  MUFU.RCP R7, R7 ;  /* 0x0000000700077308 */ /* 0x001e300000001000 */
[----:B----4-:R-:W4:Y:S01]  /*00c0*/  MUFU.RCP R6, R6 ;  /* 0x0000000600067308 */ /* 0x010f220000001000 */
[----:B0-----:R-:W-:Y:S01]  /*00d0*/  IADD3 R2, PT, PT, R7, 0xffffffe, RZ ;  /* 0x0ffffffe07027810 */ /* 0x001fe20007ffe0ff */
[----:B-1----:R-:W-:-:S06]  /*00e0*/  IMAD R7, R8, UR4, R10 ;  /* 0x0000000408077c24 */ /* 0x002fcc000f8e020a */
[----:B------:R0:W1:Y:S01]  /*00f0*/  F2I.FTZ.U32.TRUNC.NTZ R3, R2 ;  /* 0x0000000200037305 */ /* 0x000062000021f000 */
[----:B----4-:R-:W-:Y:S02]  /*0100*/  IADD3 R4, PT, PT, R6, 0xffffffe, RZ ;  /* 0x0ffffffe06047810 */ /* 0x010fe40007ffe0ff */
[----:B------:R-:W-:-:S05]  /*0110*/  IABS R6, R7 ;  /* 0x0000000700067213 */ /* 0x000fca0000000000 */
[----:B------:R4:W5:Y:S01]  /*0120*/  F2I.FTZ.U32.TRUNC.NTZ R5, R4 ;  /* 0x0000000400057305 */ /* 0x000962000021f000 */
[----:B0-----:R-:W-:Y:S01]  /*0130*/  HFMA2 R2, -RZ, RZ, 0, 0 ;  /* 0x00000000ff027431 */ /* 0x001fe200000001ff */
[----:B-1----:R-:W-:Y:S02]  /*0140*/  IADD3 R12, PT, PT, RZ, -R3, RZ ;  /* 0x80000003ff0c7210 */ /* 0x002fe40007ffe0ff */
[----:B----4-:R-:W-:-:S03]  /*0150*/  MOV R4, RZ ;  /* 0x000000ff00047202 */ /* 0x010fc60000000f00 */
[-C--:B------:R-:W-:Y:S01]  /*0160*/  IMAD R13, R12, R9.reuse, RZ ;  /* 0x000000090c0d7224 */ /* 0x080fe200078e02ff */
[----:B------:R-:W-:Y:S02]  /*0170*/  LOP3.LUT R12, RZ, R9, RZ, 0x33, !PT ;  /* 0x00000009ff0c7212 */ /* 0x000fe400078e33ff */
[----:B-----5:R-:W-:Y:S01]  /*0180*/  IADD3 R11, PT, PT, RZ, -R5, RZ ;  /* 0x80000005ff0b7210 */ /* 0x020fe20007ffe0ff */
[----:B------:R-:W-:Y:S01]  /*0190*/  IMAD.HI.U32 R13, R3, R13, R2 ;  /* 0x0000000d030d7227 */ /* 0x000fe200078e0002 */
[----:B------:R-:W-:-:S03]  /*01a0*/  MOV R3, R6 ;  /* 0x0000000600037202 */ /* 0x000fc60000000f00 */
[----:B------:R-:W-:Y:S02]  /*01b0*/  IMAD R11, R11, R0, RZ ;  /* 0x000000000b0b7224 */ /* 0x000fe400078e02ff */
[----:B------:R-:W-:Y:S02]  /*01c0*/  IMAD R6, R9, R9, RZ ;  /* 0x0000000909067224 */ /* 0x000fe400078e02ff */
[----:B------:R-:W-:-:S04]  /*01d0*/  IMAD.HI.U32 R4, R5, R11, R4 ;  /* 0x0000000b05047227 */ /* 0x000fc800078e0004 */
[----:B------:R-:W-:-:S04]  /*01e0*/  IMAD.HI.U32 R11, R13, R10, RZ ;  /* 0x0000000a0d0b7227 */ /* 0x000fc800078e00ff */
[----:B------:R-:W-:Y:S01]  /*01f0*/  IMAD.HI.U32 R4, R4, R3, RZ ;  /* 0x0000000304047227 */ /* 0x000fe200078e00ff */
[----:B------:R-:W-:-:S04]  /*0200*/  IADD3 R2, PT, PT, -R11, RZ, RZ ;  /* 0x000000ff0b027210 */ /* 0x000fc80007ffe1ff */
[----:B------:R-:W-:Y:S01]  /*0210*/  IADD3 R5, PT, PT, -R4, RZ, RZ ;  /* 0x000000ff04057210 */ /* 0x000fe20007ffe1ff */
[----:B------:R-:W-:-:S04]  /*0220*/  IMAD R2, R9, R2, R10 ;  /* 0x0000000209027224 */ /* 0x000fc800078e020a */
[----:B------:R-:W-:Y:S01]  /*0230*/  IMAD R3, R0, R5, R3 ;  /* 0x0000000500037224 */ /* 0x000fe200078e0203 */
[----:B------:R-:W-:-:S04]  /*0240*/  ISETP.GE.U32.AND P0, PT, R2, R9, PT ;  /* 0x000000090200720c */ /* 0x000fc80003f06070 */
[----:B------:R-:W-:-:S09]  /*0250*/  ISETP.GT.U32.AND P2, PT, R0, R3, PT ;  /* 0x000000030000720c */ /* 0x000fd20003f44070 */
[-C--:B------:R-:W-:Y:S02]  /*0260*/  @P0 IADD3 R2, PT, PT, R2, -R9.reuse, RZ ;  /* 0x8000000902020210 */ /* 0x080fe40007ffe0ff */
[----:B------:R-:W-:Y:S02]  /*0270*/  @P0 IADD3 R11, PT, PT, R11, 0x1, RZ ;  /* 0x000000010b0b0810 */ /* 0x000fe40007ffe0ff */
[----:B------:R-:W-:Y:S02]  /*0280*/  ISETP.GE.U32.AND P3, PT, R2, R9, PT ;  /* 0x000000090200720c */ /* 0x000fe40003f66070 */
[-C--:B------:R-:W-:Y:S02]  /*0290*/  @!P2 IADD3 R3, PT, PT, R3, -R0.reuse, RZ ;  /* 0x800000000303a210 */ /* 0x080fe40007ffe0ff */
[----:B------:R-:W-:Y:S02]  /*02a0*/  ISETP.NE.U32.AND P0, PT, R9, RZ, PT ;  /* 0x000000ff0900720c */ /* 0x000fe40003f05070 */
[----:B------:R-:W-:-:S02]  /*02b0*/  ISETP.GE.U32.AND P4, PT, R3, R0, PT ;  /* 0x000000000300720c */ /* 0x000fc40003f86070 */
[----:B------:R-:W-:Y:S02]  /*02c0*/  LOP3.LUT R0, R7, R9, RZ, 0x3c, !PT ;  /* 0x0000000907007212 */ /* 0x000fe400078e3cff */
[----:B------:R-:W-:Y:S02]  /*02d0*/  @!P2 IADD3 R4, PT, PT, R4, 0x1, RZ ;  /* 0x000000010404a810 */ /* 0x000fe40007ffe0ff */
[----:B------:R-:W-:Y:S02]  /*02e0*/  ISETP.GE.AND P1, PT, R0, RZ, PT ;  /* 0x000000ff0000720c */ /* 0x000fe40003f26270 */
[----:B------:R-:W-:Y:S02]  /*02f0*/  @P3 IADD3 R11, PT, PT, R11, 0x1, RZ ;  /* 0x000000010b0b3810 */ /* 0x000fe40007ffe0ff */
[----:B------:R-:W-:Y:S02]  /*0300*/  ISETP.GE.AND P3, PT, R7, R6, PT ;  /* 0x000000060700720c */ /* 0x000fe40003f66270 */
[----:B------:R-:W-:-:S02]  /*0310*/  SEL R11, R12, R11, !P0 ;  /* 0x0000000b0c0b7207 */ /* 0x000fc40004000000 */
[----:B------:R-:W-:Y:S02]  /*0320*/  @P4 IADD3 R4, PT, PT, R4, 0x1, RZ ;  /* 0x0000000104044810 */ /* 0x000fe40007ffe0ff */
[----:B------:R-:W-:Y:S02]  /*0330*/  IADD3 R2, PT, PT, -R11, RZ, RZ ;  /* 0x000000ff0b027210 */ /* 0x000fe40007ffe1ff */
[----:B------:R-:W-:Y:S02]  /*0340*/  ISETP.NE.AND P2, PT, R9, RZ, PT ;  /* 0x000000ff0900720c */ /* 0x000fe40003f45270 */
[----:B---3--:R-:W-:Y:S01]  /*0350*/  IADD3 R0, PT, PT, R17, -0x1, RZ ;  /* 0xffffffff11007810 */ /* 0x008fe20007ffe0ff */
[----:B------:R-:W-:Y:S01]  /*0360*/  IMAD R10, R9, R2, R10 ;  /* 0x00000002090a7224 */ /* 0x000fe200078e020a */
[----:B------:R-:W-:Y:S02]  /*0370*/  @!P1 IADD3 R4, PT, PT, -R4, RZ, RZ ;  /* 0x000000ff04049210 */ /* 0x000fe40007ffe1ff */
[----:B------:R-:W-:-:S02]  /*0380*/  LEA.HI R0, R0, R0, RZ, 0x1 ;  /* 0x0000000000007211 */ /* 0x000fc400078f08ff */
[----:B------:R-:W-:Y:S01]  /*0390*/  SEL R21, R12, R4, !P2 ;  /* 0x000000040c157207 */ /* 0x000fe20005000000 */
[----:B--2---:R-:W-:Y:S06]  /*03a0*/  @P3 BRA `(.L_x_24) ;  /* 0x0000000400603947 */ /* 0x004fec0003800000 */
[----:B------:R-:W0:Y:S01]  /*03b0*/  LDC.64 R2, c[0x0][0x380] ;  /* 0x0000e000ff027b82 */ /* 0x000e220000000a00 */
[----:B------:R-:W-:Y:S02]  /*03c0*/  SHF.R.S32.HI R20, RZ, 0x1, R0 ;  /* 0x00000001ff147819 */ /* 0x000fe40000011400 */
[----:B------:R-:W-:Y:S02]  /*03d0*/  LOP3.LUT R0, R0, 0xfffffffe, RZ, 0xc0, !PT ;  /* 0xfffffffe00007812 */ /* 0x000fe400078ec0ff */
[----:B------:R-:W-:Y:S02]  /*03e0*/  IADD3 R4, PT, PT, -R21, RZ, RZ ;  /* 0x000000ff15047210 */ /* 0x000fe40007ffe1ff */
[----:B------:R-:W-:Y:S02]  /*03f0*/  IADD3 R0, PT, PT, R0, R9, RZ ;  /* 0x0000000900007210 */ /* 0x000fe40007ffe0ff */
[----:B------:R-:W-:Y:S01]  /*0400*/  IADD3 R22, PT, PT, R20, R21, RZ ;  /* 0x0000001514167210 */ /* 0x000fe20007ffe0ff */
[----:B------:R-:W-:-:S04]  /*0410*/  IMAD R23, R9, R4, R7 ;  /* 0x0000000409177224 */ /* 0x000fc800078e0207 */
[----:B------:R-:W-:Y:S01]  /*0420*/  IMAD R24, R22, R0, RZ ;  /* 0x0000000016187224 */ /* 0x000fe200078e02ff */
[----:B------:R-:W-:-:S04]  /*0430*/  IADD3 R25, PT, PT, R20, R23, RZ ;  /* 0x0000001714197210 */ /* 0x000fc80007ffe0ff */
[----:B------:R-:W-:-:S05]  /*0440*/  IADD3 R5, PT, PT, R25, R24, RZ ;  /* 0x0000001819057210 */ /* 0x000fca0007ffe0ff */
[----:B0-----:R-:W-:-:S05]  /*0450*/  IMAD.WIDE R4, R5, 0x4, R2 ;  /* 0x0000000405047825 */ /* 0x001fca00078e0202 */
[----:B------:R-:W2:Y:S01]  /*0460*/  LDG.E R27, desc[UR8][R4.64] ;  /* 0x00000008041b7981 */ /* 0x000ea2000c1e1900 */
[C---:B------:R-:W-:Y:S02]  /*0470*/  IADD3 R15, PT, PT, R20.reuse, R11, RZ ;  /* 0x0000000b140f7210 */ /* 0x040fe40007ffe0ff */
[----:B------:R-:W-:Y:S01]  /*0480*/  MOV R16, 0x400 ;  /* 0x0000040000107802 */ /* 0x000fe20000000f00 */
[----:B------:R-:W0:Y:S01]  /*0490*/  S2R R29, SR_CgaCtaId ;  /* 0x00000000001d7919 */ /* 0x000e220000008800 */
[----:B------:R-:W-:Y:S01]  /*04a0*/  IADD3 R14, PT, PT, R20, R10, RZ ;  /* 0x0000000a140e7210 */ /* 0x000fe20007ffe0ff */
[----:B------:R-:W-:Y:S01]  /*04b0*/  IMAD R19, R15, R0, RZ ;  /* 0x000000000f137224 */ /* 0x000fe200078e02ff */
[----:B0-----:R-:W-:-:S04]  /*04c0*/  LEA R16, R29, R16, 0x18 ;  /* 0x000000101d107211 */ /* 0x001fc800078ec0ff */
[----:B------:R-:W-:-:S04]  /*04d0*/  IADD3 R29, PT, PT, R19, R14, RZ ;  /* 0x0000000e131d7210 */ /* 0x000fc80007ffe0ff */
[----:B------:R-:W-:Y:S02]  /*04e0*/  LEA R18, R29, R16, 0x2 ;  /* 0x000000101d127211 */ /* 0x000fe400078e10ff */
[----:B------:R-:W-:-:S04]  /*04f0*/  VIMNMX R29, PT, PT, R11, R10, !PT ;  /* 0x0000000a0b1d7248 */ /* 0x000fc80007fe0100 */
[----:B------:R-:W-:Y:S01]  /*0500*/  ISETP.GE.AND P1, PT, R29, R20, PT ;  /* 0x000000141d00720c */ /* 0x000fe20003f26270 */
[----:B--2---:R0:W-:-:S12]  /*0510*/  STS [R18], R27 ;  /* 0x0000001b12007388 */ /* 0x0041d80000000800 */
[----:B------:R-:W-:Y:S05]  /*0520*/  @P1 BRA `(.L_x_25) ;  /* 0x0000000000681947 */ /* 0x000fea0003800000 */
[-C--:B------:R-:W-:Y:S01]  /*0530*/  IADD3 R19, PT, PT, R22, R9.reuse, RZ ;  /* 0x0000000916137210 */ /* 0x080fe20007ffe0ff */
[----:B------:R-:W-:Y:S01]  /*0540*/  IMAD R5, R21, R0, R23 ;  /* 0x0000000015057224 */ /* 0x000fe200078e0217 */
[----:B------:R-:W-:-:S03]  /*0550*/  IADD3 R25, PT, PT, R25, R9, RZ ;  /* 0x0000000919197210 */ /* 0x000fc60007ffe0ff */
[----:B------:R-:W-:-:S04]  /*0560*/  IMAD.WIDE R4, R5, 0x4, R2 ;  /* 0x0000000405047825 */ /* 0x000fc800078e0202 */
[----:B------:R-:W-:Y:S02]  /*0570*/  IMAD R19, R19, R0, R25 ;  /* 0x0000000013137224 */ /* 0x000fe400078e0219 */
[----:B------:R-:W2:Y:S02]  /*0580*/  LDG.E R4, desc[UR8][R4.64] ;  /* 0x0000000804047981 */ /* 0x000ea4000c1e1900 */
[----:B------:R-:W-:-:S06]  /*0590*/  IMAD.WIDE R2, R19, 0x4, R2 ;  /* 0x0000000413027825 */ /* 0x000fcc00078e0202 */
[----:B------:R1:W3:Y:S01]  /*05a0*/  LDG.E R2, desc[UR8][R2.64] ;  /* 0x0000000802027981 */ /* 0x0002e2000c1e1900 */
[----:B------:R-:W-:-:S05]  /*05b0*/  IMAD.HI.U32 R13, R13, R8, RZ ;  /* 0x000000080d0d7227 */ /* 0x000fca00078e00ff */
[----:B0-----:R-:W-:-:S05]  /*05c0*/  IADD3 R18, PT, PT, -R13, RZ, RZ ;  /* 0x000000ff0d127210 */ /* 0x001fca0007ffe1ff */
[----:B------:R-:W-:-:S05]  /*05d0*/  IMAD R18, R9, R18, R8 ;  /* 0x0000001209127224 */ /* 0x000fca00078e0208 */
[----:B------:R-:W-:-:S13]  /*05e0*/  ISETP.GE.U32.AND P1, PT, R18, R9, PT ;  /* 0x000000091200720c */ /* 0x000fda0003f26070 */
[----:B------:R-:W-:-:S04]  /*05f0*/  @P1 IADD3 R18, PT, PT, R18, -R9, RZ ;  /* 0x8000000912121210 */ /* 0x000fc80007ffe0ff */
[-C--:B------:R-:W-:Y:S02]  /*0600*/  ISETP.GE.U32.AND P2, PT, R18, R9.reuse, PT ;  /* 0x000000091200720c */ /* 0x080fe40003f46070 */
[----:B------:R-:W-:Y:S02]  /*0610*/  @P1 IADD3 R13, PT, PT, R13, 0x1, RZ ;  /* 0x000000010d0d1810 */ /* 0x000fe40007ffe0ff */
[----:B------:R-:W-:-:S09]  /*0620*/  IADD3 R14, PT, PT, R14, R9, RZ ;  /* 0x000000090e0e7210 */ /* 0x000fd20007ffe0ff */
[----:B------:R-:W-:-:S04]  /*0630*/  @P2 IADD3 R13, PT, PT, R13, 0x1, RZ ;  /* 0x000000010d0d2810 */ /* 0x000fc80007ffe0ff */
[----:B------:R-:W-:-:S04]  /*0640*/  SEL R12, R12, R13, !P0 ;  /* 0x0000000d0c0c7207 */ /* 0x000fc80004000000 */
[----:B------:R-:W-:Y:S01]  /*0650*/  IADD3 R15, PT, PT, R15, R12, RZ ;  /* 0x0000000c0f0f7210 */ /* 0x000fe20007ffe0ff */
[----:B-1----:R-:W-:-:S04]  /*0660*/  IMAD R3, R11, R0, R10 ;  /* 0x000000000b037224 */ /* 0x002fc800078e020a */
[----:B------:R-:W-:Y:S01]  /*0670*/  IMAD R15, R15, R0, R14 ;  /* 0x000000000f0f7224 */ /* 0x000fe200078e020e */
[----:B------:R-:W-:-:S04]  /*0680*/  LEA R3, R3, R16, 0x2 ;  /* 0x0000001003037211 */ /* 0x000fc800078e10ff */
[----:B------:R-:W-:Y:S01]  /*0690*/  LEA R15, R15, R16, 0x2 ;  /* 0x000000100f0f7211 */ /* 0x000fe200078e10ff */
[----:B--2---:R0:W-:Y:S04]  /*06a0*/  STS [R3], R4 ;  /* 0x0000000403007388 */ /* 0x0041e80000000800 */
[----:B---3--:R0:W-:Y:S01]  /*06b0*/  STS [R15], R2 ;  /* 0x000000020f007388 */ /* 0x0081e20000000800 */
[----:B------:R-:W-:Y:S05]  /*06c0*/  BRA `(.L_x_24) ;  /* 0x0000000000987947 */ /* 0x000fea0003800000 */
.L_x_25:
[----:B------:R-:W-:-:S13]  /*06d0*/  ISETP.GE.AND P1, PT, R10, R20, PT ;  /* 0x000000140a00720c */ /* 0x000fda0003f26270 */
[----:B------:R-:W-:Y:S05]  /*06e0*/  @P1 BRA `(.L_x_26) ;  /* 0x00000000002c1947 */ /* 0x000fea0003800000 */
[----:B------:R-:W-:Y:S01]  /*06f0*/  IADD3 R23, PT, PT, R23, R24, RZ ;  /* 0x0000001817177210 */ /* 0x000fe20007ffe0ff */
[----:B------:R-:W-:-:S04]  /*0700*/  IMAD.WIDE R4, R9, 0x4, R4 ;  /* 0x0000000409047825 */ /* 0x000fc800078e0204 */
[----:B------:R-:W-:Y:S02]  /*0710*/  IMAD.WIDE R2, R23, 0x4, R2 ;  /* 0x0000000417027825 */ /* 0x000fe400078e0202 */
[----:B------:R-:W2:Y:S04]  /*0720*/  LDG.E R4, desc[UR8][R4.64] ;  /* 0x0000000804047981 */ /* 0x000ea8000c1e1900 */
[----:B------:R-:W3:Y:S01]  /*0730*/  LDG.E R2, desc[UR8][R2.64] ;  /* 0x0000000802027981 */ /* 0x000ee2000c1e1900 */
[----:B------:R-:W-:Y:S02]  /*0740*/  IADD3 R19, PT, PT, R10, R19, RZ ;  /* 0x000000130a137210 */ /* 0x000fe40007ffe0ff */
[----:B------:R-:W-:Y:S02]  /*0750*/  LEA R13, R9, R18, 0x2 ;  /* 0x00000012090d7211 */ /* 0x000fe400078e10ff */
[----:B------:R-:W-:-:S05]  /*0760*/  LEA R19, R19, R16, 0x2 ;  /* 0x0000001013137211 */ /* 0x000fca00078e10ff */
[----:B---3--:R1:W-:Y:S04]  /*0770*/  STS [R19], R2 ;  /* 0x0000000213007388 */ /* 0x0083e80000000800 */
[----:B--2---:R1:W-:Y:S01]  /*0780*/  STS [R13], R4 ;  /* 0x000000040d007388 */ /* 0x0043e20000000800 */
[----:B------:R-:W-:Y:S05]  /*0790*/  BRA `(.L_x_24) ;  /* 0x0000000000647947 */ /* 0x000fea0003800000 */
.L_x_26:
[----:B------:R-:W-:-:S13]  /*07a0*/  ISETP.GE.AND P1, PT, R11, R20, PT ;  /* 0x000000140b00720c */ /* 0x000fda0003f26270 */
[----:B------:R-:W-:Y:S05]  /*07b0*/  @P1 BRA `(.L_x_24) ;  /* 0x00000000005c1947 */ /* 0x000fea0003800000 */
[----:B------:R-:W-:Y:S01]  /*07c0*/  IADD3 R22, PT, PT, R22, R9, RZ ;  /* 0x0000000916167210 */ /* 0x000fe20007ffe0ff */
[----:B------:R-:W-:-:S04]  /*07d0*/  IMAD R5, R21, R0, R25 ;  /* 0x0000000015057224 */ /* 0x000fc800078e0219 */
[----:B------:R-:W-:Y:S02]  /*07e0*/  IMAD R25, R22, R0, R25 ;  /* 0x0000000016197224 */ /* 0x000fe400078e0219 */
[----:B------:R-:W-:-:S04]  /*07f0*/  IMAD.WIDE R4, R5, 0x4, R2 ;  /* 0x0000000405047825 */ /* 0x000fc800078e0202 */
[----:B------:R-:W-:Y:S02]  /*0800*/  IMAD.WIDE R2, R25, 0x4, R2 ;  /* 0x0000000419027825 */ /* 0x000fe400078e0202 */
[----:B------:R-:W2:Y:S04]  /*0810*/  LDG.E R4, desc[UR8][R4.64] ;  /* 0x0000000804047981 */ /* 0x000ea8000c1e1900 */
[----:B------:R1:W3:Y:S01]  /*0820*/  LDG.E R2, desc[UR8][R2.64] ;  /* 0x0000000802027981 */ /* 0x0002e2000c1e1900 */
[----:B------:R-:W-:-:S05]  /*0830*/  IMAD.HI.U32 R13, R13, R8, RZ ;  /* 0x000000080d0d7227 */ /* 0x000fca00078e00ff */
[----:B0-----:R-:W-:Y:S01]  /*0840*/  IADD3 R18, PT, PT, -R13, RZ, RZ ;  /* 0x000000ff0d127210 */ /* 0x001fe20007ffe1ff */
[----:B-1----:R-:W-:-:S04]  /*0850*/  IMAD R3, R11, R0, R14 ;  /* 0x000000000b037224 */ /* 0x002fc800078e020e */
[----:B------:R-:W-:Y:S01]  /*0860*/  IMAD R18, R9, R18, R8 ;  /* 0x0000001209127224 */ /* 0x000fe200078e0208 */
[----:B------:R-:W-:-:S04]  /*0870*/  LEA R3, R3, R16, 0x2 ;  /* 0x0000001003037211 */ /* 0x000fc800078e10ff */
[----:B------:R-:W-:-:S13]  /*0880*/  ISETP.GE.U32.AND P1, PT, R18, R9, PT ;  /* 0x000000091200720c */ /* 0x000fda0003f26070 */
[----:B------:R-:W-:Y:S01]  /*0890*/  @P1 IMAD.IADD R18, R18, 0x1, -R9 ;  /* 0x0000000112121824 */ /* 0x000fe200078e0a09 */
[----:B------:R-:W-:-:S04]  /*08a0*/  @P1 IADD3 R13, PT, PT, R13, 0x1, RZ ;  /* 0x000000010d0d1810 */ /* 0x000fc80007ffe0ff */
[----:B------:R-:W-:-:S13]  /*08b0*/  ISETP.GE.U32.AND P2, PT, R18, R9, PT ;  /* 0x000000091200720c */ /* 0x000fda0003f46070 */
[----:B------:R-:W-:-:S04]  /*08c0*/  @P2 IADD3 R13, PT, PT, R13, 0x1, RZ ;  /* 0x000000010d0d2810 */ /* 0x000fc80007ffe0ff */
[----:B------:R-:W-:-:S04]  /*08d0*/  SEL R12, R12, R13, !P0 ;  /* 0x0000000d0c0c7207 */ /* 0x000fc80004000000 */
[----:B------:R-:W-:-:S05]  /*08e0*/  IADD3 R5, PT, PT, R15, R12, RZ ;  /* 0x0000000c0f057210 */ /* 0x000fca0007ffe0ff */
[----:B------:R-:W-:-:S05]  /*08f0*/  IMAD R5, R5, R0, R14 ;  /* 0x0000000005057224 */ /* 0x000fca00078e020e */
[----:B------:R-:W-:Y:S01]  /*0900*/  LEA R5, R5, R16, 0x2 ;  /* 0x0000001005057211 */ /* 0x000fe200078e10ff */
[----:B--2---:R2:W-:Y:S04]  /*0910*/  STS [R3], R4 ;  /* 0x0000000403007388 */ /* 0x0045e80000000800 */
[----:B---3--:R2:W-:Y:S02]  /*0920*/  STS [R5], R2 ;  /* 0x0000000205007388 */ /* 0x0085e40000000800 */
.L_x_24:
[----:B------:R-:W-:Y:S05]  /*0930*/  BSYNC.RECONVERGENT B0 ;  /* 0x0000000000007941 */ /* 0x000fea0003800200 */
.L_x_23:
[----:B------:R-:W3:Y:S01]  /*0940*/  I2F.U32.RP R0, R8 ;  /* 0x0000000800007306 */ /* 0x000ee20000209000 */
[----:B------:R-:W4:Y:S01]  /*0950*/  LDCU UR5, c[0x0][0x398] ;  /* 0x00007300ff0577ac */ /* 0x000f220008000800 */
[----:B------:R-:W-:Y:S02]  /*0960*/  IMAD R11, R11, R9, R10 ;  /* 0x000000090b0b7224 */ /* 0x000fe400078e020a */
[----:B------:R-:W-:-:S04]  /*0970*/  IMAD R10, R17, R17, RZ ;  /* 0x00000011110a7224 */ /* 0x000fc800078e02ff */
[----:B------:R-:W-:Y:S01]  /*0980*/  IMAD R11, R11, R10, RZ ;  /* 0x0000000a0b0b7224 */ /* 0x000fe200078e02ff */
[----:B---3--:R-:W0:Y:S02]  /*0990*/  MUFU.RCP R0, R0 ;  /* 0x0000000000007308 */ /* 0x008e240000001000 */
[----:B012---:R-:W-:Y:S02]  /*09a0*/  IADD3 R2, PT, PT, R0, 0xffffffe, RZ ;  /* 0x0ffffffe00027810 */ /* 0x007fe40007ffe0ff */
[----:B------:R-:W-:-:S04]  /*09b0*/  MOV R0, RZ ;  /* 0x000000ff00007202 */ /* 0x000fc80000000f00 */
[----:B------:R0:W1:Y:S02]  /*09c0*/  F2I.FTZ.U32.TRUNC.NTZ R3, R2 ;  /* 0x0000000200037305 */ /* 0x000064000021f000 */
[----:B0-----:R-:W-:Y:S01]  /*09d0*/  HFMA2 R2, -RZ, RZ, 0, 0 ;  /* 0x00000000ff027431 */ /* 0x001fe200000001ff */
[----:B-1----:R-:W-:-:S05]  /*09e0*/  IADD3 R5, PT, PT, RZ, -R3, RZ ;  /* 0x80000003ff057210 */ /* 0x002fca0007ffe0ff */
[----:B------:R-:W-:-:S04]  /*09f0*/  IMAD R5, R5, R8, RZ ;  /* 0x0000000805057224 */ /* 0x000fc800078e02ff */
[----:B------:R-:W-:Y:S01]  /*0a00*/  IMAD.HI.U32 R3, R3, R5, R2 ;  /* 0x0000000503037227 */ /* 0x000fe200078e0002 */
[----:B------:R-:W-:Y:S01]  /*0a10*/  LOP3.LUT R2, RZ, R8, RZ, 0x33, !PT ;  /* 0x00000008ff027212 */ /* 0x000fe200078e33ff */
[----:B------:R-:W0:Y:S04]  /*0a20*/  LDC.64 R4, c[0x0][0x388] ;  /* 0x0000e200ff047b82 */ /* 0x000e280000000a00 */
[----:B----4-:R-:W-:-:S05]  /*0a30*/  IMAD.HI.U32 R13, R3, UR5, RZ ;  /* 0x00000005030d7c27 */ /* 0x010fca000f8e00ff */
[----:B------:R-:W-:-:S05]  /*0a40*/  IADD3 R3, PT, PT, -R13, RZ, RZ ;  /* 0x000000ff0d037210 */ /* 0x000fca0007ffe1ff */
[----:B------:R-:W-:Y:S01]  /*0a50*/  IMAD R3, R8, R3, UR5 ;  /* 0x0000000508037e24 */ /* 0x000fe2000f8e0203 */
[----:B------:R-:W-:Y:S04]  /*0a60*/  BAR.SYNC.DEFER_BLOCKING 0x0 ;  /* 0x0000000000007b1d */ /* 0x000fe80000010000 */
[----:B------:R-:W-:-:S13]  /*0a70*/  ISETP.GE.U32.AND P1, PT, R3, R8, PT ;  /* 0x000000080300720c */ /* 0x000fda0003f26070 */
[-C--:B------:R-:W-:Y:S02]  /*0a80*/  @P1 IADD3 R3, PT, PT, R3, -R8.reuse, RZ ;  /* 0x8000000803031210 */ /* 0x080fe40007ffe0ff */
[----:B------:R-:W-:Y:S02]  /*0a90*/  @P1 IADD3 R13, PT, PT, R13, 0x1, RZ ;  /* 0x000000010d0d1810 */ /* 0x000fe40007ffe0ff */
[----:B------:R-:W-:Y:S02]  /*0aa0*/  ISETP.GE.U32.AND P0, PT, R3, R8, PT ;  /* 0x000000080300720c */ /* 0x000fe40003f06070 */
[----:B------:R-:W-:-:S11]  /*0ab0*/  ISETP.NE.U32.AND P1, PT, R8, RZ, PT ;  /* 0x000000ff0800720c */ /* 0x000fd60003f25070 */
[----:B------:R-:W-:-:S04]  /*0ac0*/  @P0 IADD3 R13, PT, PT, R13, 0x1, RZ ;  /* 0x000000010d0d0810 */ /* 0x000fc80007ffe0ff */
[----:B------:R-:W-:-:S04]  /*0ad0*/  SEL R13, R2, R13, !P1 ;  /* 0x0000000d020d7207 */ /* 0x000fc80004800000 */
[----:B------:R-:W-:Y:S01]  /*0ae0*/  ISETP.NE.AND P2, PT, R13, UR4, PT ;  /* 0x000000040d007c0c */ /* 0x000fe2000bf45270 */
[----:B------:R-:W-:-:S04]  /*0af0*/  IMAD R13, R7, R6, UR5 ;  /* 0x00000005070d7e24 */ /* 0x000fc8000f8e0206 */
[----:B0-----:R-:W-:-:S08]  /*0b00*/  IMAD.WIDE R4, R13, 0x4, R4 ;  /* 0x000000040d047825 */ /* 0x001fd000078e0204 */
[----:B------:R-:W-:Y:S05]  /*0b10*/  @P2 BRA `(.L_x_27) ;  /* 0x0000001000442947 */ /* 0x000fea0003800000 */
[----:B------:R-:W-:Y:S01]  /*0b20*/  ISETP.NE.AND P2, PT, R9, 0x1, PT ;  /* 0x000000010900780c */ /* 0x000fe20003f45270 */
[----:B------:R-:W0:Y:S01]  /*0b30*/  LDCU UR5, c[0x0][0x39c] ;  /* 0x00007380ff0577ac */ /* 0x000e220008000800 */
[----:B------:R-:W-:Y:S02]  /*0b40*/  I2FP.F32.S32 R12, R7 ;  /* 0x00000007000c7245 */ /* 0x000fe40000201400 */
[----:B------:R-:W-:-:S09]  /*0b50*/  MOV R13, 0x3f800000 ;  /* 0x3f800000000d7802 */ /* 0x000fd20000000f00 */
[----:B------:R-:W-:Y:S05]  /*0b60*/  @!P2 BRA `(.L_x_28) ;  /* 0x000000040004a947 */ /* 0x000fea0003800000 */
[----:B------:R-:W-:-:S04]  /*0b70*/  I2FP.F32.S32 R9, R9 ;  /* 0x0000000900097245 */ /* 0x000fc80000201400 */
[----:B------:R-:W-:-:S13]  /*0b80*/  FSETP.NAN.AND P2, PT, |R9|, |R9|, PT ;  /* 0x400000090900720b */ /* 0x000fda0003f48200 */
[----:B------:R-:W-:Y:S01]  /*0b90*/  @P2 FADD R13, R9, 2 ;  /* 0x40000000090d2421 */ /* 0x000fe20000000000 */
[----:B------:R-:W-:Y:S06]  /*0ba0*/  @P2 BRA `(.L_x_28) ;  /* 0x0000000000f42947 */ /* 0x000fec0003800000 */
[C---:B------:R-:W-:Y:S01]  /*0bb0*/  FMUL R14, |R9|.reuse, 16777216 ;  /* 0x4b800000090e7820 */ /* 0x040fe20000400200 */
[----:B------:R-:W-:Y:S01]  /*0bc0*/  FSETP.GEU.AND P2, PT, |R9|, 1.175494350822287508e-38, PT ;  /* 0x008000000900780b */ /* 0x000fe20003f4e200 */
[----:B------:R-:W-:-:S03]  /*0bd0*/  HFMA2 R21, -RZ, RZ, 0.771484375, 0.21533203125 ;  /* 0x3a2c32e4ff157431 */ /* 0x000fc600000001ff */
[----:B------:R-:W-:Y:S02]  /*0be0*/  FSEL R14, R14, |R9|, !P2 ;  /* 0x400000090e0e7208 */ /* 0x000fe40005000000 */
[----:B------:R-:W-:Y:S02]  /*0bf0*/  FSEL R19, RZ, -24, P2 ;  /* 0xc1c00000ff137808 */ /* 0x000fe40001000000 */
[----:B------:R-:W-:Y:S02]  /*0c00*/  IADD3 R13, PT, PT, R14, -0x3f3504f3, RZ ;  /* 0xc0cafb0d0e0d7810 */ /* 0x000fe40007ffe0ff */
[----:B------:R-:W-:Y:S02]  /*0c10*/  FSETP.NEU.AND P2, PT, |R9|, +INF , PT ;  /* 0x7f8000000900780b */ /* 0x000fe40003f4d200 */
[----:B------:R-:W-:-:S04]  /*0c20*/  LOP3.LUT R13, R13, 0xff800000, RZ, 0xc0, !PT ;  /* 0xff8000000d0d7812 */ /* 0x000fc800078ec0ff */
[----:B------:R-:W-:-:S05]  /*0c30*/  IADD3 R14, PT, PT, R14, -R13, RZ ;  /* 0x8000000d0e0e7210 */ /* 0x000fca0007ffe0ff */
[C---:B------:R-:W-:Y:S01]  /*0c40*/  FADD R15, R14.reuse, 1 ;  /* 0x3f8000000e0f7421 */ /* 0x040fe20000000000 */
[----:B------:R-:W-:Y:S01]  /*0c50*/  FADD R20, R14, -1 ;  /* 0xbf8000000e147421 */ /* 0x000fe20000000000 */
[----:B------:R-:W-:Y:S01]  /*0c60*/  I2FP.F32.S32 R14, R13 ;  /* 0x0000000d000e7245 */ /* 0x000fe20000201400 */
[----:B------:R-:W-:Y:S02]  /*0c70*/  @!P2 FADD R9, R9, R9 ;  /* 0x000000090909a221 */ /* 0x000fe40000000000 */
[----:B------:R-:W-:Y:S01]  /*0c80*/  FADD R16, R20, R20 ;  /* 0x0000001414107221 */ /* 0x000fe20000000000 */
[----:B------:R-:W1:Y:S01]  /*0c90*/  MUFU.RCP R15, R15 ;  /* 0x0000000f000f7308 */ /* 0x000e620000001000 */
[----:B------:R-:W-:Y:S02]  /*0ca0*/  FFMA R18, R14, 1.1920928955078125e-07, R19 ;  /* 0x340000000e127823 */ /* 0x000fe40000000013 */
[----:B-1----:R-:W-:-:S04]  /*0cb0*/  FMUL R13, R15, R16 ;  /* 0x000000100f0d7220 */ /* 0x002fc80000400000 */
[----:B------:R-:W-:Y:S01]  /*0cc0*/  FADD R19, R20, -R13 ;  /* 0x8000000d14137221 */ /* 0x000fe20000000000 */
[C---:B------:R-:W-:Y:S01]  /*0cd0*/  FMUL R16, R13.reuse, R13 ;  /* 0x0000000d0d107220 */ /* 0x040fe20000400000 */
[----:B------:R-:W-:Y:S02]  /*0ce0*/  FFMA R14, R13, 1.4426950216293334961, R18 ;  /* 0x3fb8aa3b0d0e7823 */ /* 0x000fe40000000012 */
[----:B------:R-:W-:Y:S01]  /*0cf0*/  FADD R19, R19, R19 ;  /* 0x0000001313137221 */ /* 0x000fe20000000000 */
[----:B------:R-:W-:Y:S01]  /*0d00*/  FFMA R21, R16, R21, 0.0032181653659790754318 ;  /* 0x3b52e7db10157423 */ /* 0x000fe20000000015 */
[----:B------:R-:W-:Y:S02]  /*0d10*/  FADD R18, R18, -R14 ;  /* 0x8000000e12127221 */ /* 0x000fe40000000000 */
[----:B------:R-:W-:Y:S01]  /*0d20*/  FFMA R20, R20, -R13, R19 ;  /* 0x8000000d14147223 */ /* 0x000fe20000000013 */
[----:B------:R-:W-:Y:S01]  /*0d30*/  FFMA R21, R16, R21, 0.018033718690276145935 ;  /* 0x3c93bb7310157423 */ /* 0x000fe20000000015 */
[----:B------:R-:W-:-:S02]  /*0d40*/  FFMA R19, R13, 1.4426950216293334961, R18 ;  /* 0x3fb8aa3b0d137823 */ /* 0x000fc40000000012 */
[----:B------:R-:W-:Y:S01]  /*0d50*/  FMUL R20, R15, R20 ;  /* 0x000000140f147220 */ /* 0x000fe20000400000 */
[----:B------:R-:W-:-:S03]  /*0d60*/  FFMA R21, R16, R21, 0.12022458761930465698 ;  /* 0x3df6384f10157423 */ /* 0x000fc60000000015 */
[----:B------:R-:W-:Y:S01]  /*0d70*/  FFMA R18, R20, 1.4426950216293334961, R19 ;  /* 0x3fb8aa3b14127823 */ /* 0x000fe20000000013 */
[----:B------:R-:W-:-:S03]  /*0d80*/  FMUL R16, R16, R21 ;  /* 0x0000001510107220 */ /* 0x000fc60000400000 */
[----:B------:R-:W-:Y:S01]  /*0d90*/  FFMA R19, R13, 1.9251366722983220825e-08, R18 ;  /* 0x32a55e340d137823 */ /* 0x000fe20000000012 */
[----:B------:R-:W-:-:S04]  /*0da0*/  FMUL R15, R16, 3 ;  /* 0x40400000100f7820 */ /* 0x000fc80000400000 */
[----:B------:R-:W-:Y:S01]  /*0db0*/  FFMA R15, R20, R15, R19 ;  /* 0x0000000f140f7223 */ /* 0x000fe20000000013 */
[----:B------:R-:W-:-:S03]  /*0dc0*/  MOV R19, 0x391fcb8e ;  /* 0x391fcb8e00137802 */ /* 0x000fc60000000f00 */
[----:B------:R-:W-:-:S04]  /*0dd0*/  FFMA R15, R13, R16, R15 ;  /* 0x000000100d0f7223 */ /* 0x000fc8000000000f */
[----:B------:R-:W-:-:S04]  /*0de0*/  FADD R16, R14, R15 ;  /* 0x0000000f0e107221 */ /* 0x000fc80000000000 */
[----:B------:R-:W-:Y:S01]  /*0df0*/  FMUL R13, R16, 2 ;  /* 0x40000000100d7820 */ /* 0x000fe20000400000 */
[----:B------:R-:W-:-:S03]  /*0e00*/  FADD R14, -R14, R16 ;  /* 0x000000100e0e7221 */ /* 0x000fc60000000100 */
[----:B------:R-:W1:Y:S01]  /*0e10*/  FRND R18, R13 ;  /* 0x0000000d00127307 */ /* 0x000e620000201000 */
[----:B------:R-:W-:Y:S01]  /*0e20*/  FADD R15, R15, -R14 ;  /* 0x8000000e0f0f7221 */ /* 0x000fe20000000000 */
[----:B------:R-:W-:Y:S01]  /*0e30*/  FFMA R16, R16, 2, -R13 ;  /* 0x4000000010107823 */ /* 0x000fe2000000080d */
[----:B------:R-:W-:-:S03]  /*0e40*/  FSETP.GT.AND P3, PT, |R13|, 152, PT ;  /* 0x431800000d00780b */ /* 0x000fc60003f64200 */
[----:B------:R-:W-:Y:S02]  /*0e50*/  FFMA R15, R15, 2, R16 ;  /* 0x400000000f0f7823 */ /* 0x000fe40000000010 */
[----:B------:R-:W2:Y:S01]  /*0e60*/  F2I.NTZ R16, R13 ;  /* 0x0000000d00107305 */ /* 0x000ea20000203100 */
[----:B-1----:R-:W-:Y:S01]  /*0e70*/  FADD R14, R13, -R18 ;  /* 0x800000120d0e7221 */ /* 0x002fe20000000000 */
[----:B------:R-:W-:-:S03]  /*0e80*/  FSETP.GT.AND P4, PT, R18, RZ, PT ;  /* 0x000000ff1200720b */ /* 0x000fc60003f84000 */
[----:B------:R-:W-:-:S04]  /*0e90*/  FADD R14, R14, R15 ;  /* 0x0000000f0e0e7221 */ /* 0x000fc80000000000 */
[----:B------:R-:W-:-:S04]  /*0ea0*/  FFMA R15, R14, R19, 0.0013391353422775864601 ;  /* 0x3aaf85ed0e0f7423 */ /* 0x000fc80000000013 */
[----:B------:R-:W-:-:S04]  /*0eb0*/  FFMA R15, R14, R15, 0.0096188392490148544312 ;  /* 0x3c1d98560e0f7423 */ /* 0x000fc8000000000f */
[----:B------:R-:W-:-:S04]  /*0ec0*/  FFMA R15, R14, R15, 0.055503588169813156128 ;  /* 0x3d6357bb0e0f7423 */ /* 0x000fc8000000000f */
[C---:B------:R-:W-:Y:S01]  /*0ed0*/  FFMA R19, R14.reuse, R15, 0.24022644758224487305 ;  /* 0x3e75fdec0e137423 */ /* 0x040fe2000000000f */
[----:B------:R-:W-:Y:S02]  /*0ee0*/  SEL R15, RZ, 0x83000000, P4 ;  /* 0x83000000ff0f7807 */ /* 0x000fe40002000000 */
[----:B------:R-:W-:Y:S01]  /*0ef0*/  FSETP.GEU.AND P4, PT, R13, RZ, PT ;  /* 0x000000ff0d00720b */ /* 0x000fe20003f8e000 */
[----:B------:R-:W-:Y:S01]  /*0f00*/  FFMA R19, R14, R19, 0.69314718246459960938 ;  /* 0x3f3172180e137423 */ /* 0x000fe20000000013 */
[----:B------:R-:W-:Y:S02]  /*0f10*/  IADD3 R18, PT, PT, R15, 0x7f000000, RZ ;  /* 0x7f0000000f127810 */ /* 0x000fe40007ffe0ff */
[----:B--2---:R-:W-:Y:S01]  /*0f20*/  LEA R16, R16, -R15, 0x17 ;  /* 0x8000000f10107211 */ /* 0x004fe200078eb8ff */
[----:B------:R-:W-:Y:S01]  /*0f30*/  FFMA R19, R14, R19, 1 ;  /* 0x3f8000000e137423 */ /* 0x000fe20000000013 */
[----:B------:R-:W-:-:S03]  /*0f40*/  FSEL R13, RZ, +INF , !P4 ;  /* 0x7f800000ff0d7808 */ /* 0x000fc60006000000 */
[----:B------:R-:W-:-:S04]  /*0f50*/  FMUL R19, R18, R19 ;  /* 0x0000001312137220 */ /* 0x000fc80000400000 */
[----:B------:R-:W-:Y:S01]  /*0f60*/  @!P3 FMUL R13, R16, R19 ;  /* 0x00000013100db220 */ /* 0x000fe20000400000 */
[----:B------:R-:W-:-:S07]  /*0f70*/  @!P2 LOP3.LUT R13, R9, 0x7fffffff, RZ, 0xc0, !PT ;  /* 0x7fffffff090da812 */ /* 0x000fce00078ec0ff */
.L_x_28:
[----:B------:R-:W-:Y:S01]  /*0f80*/  FSETP.GT.AND P2, PT, R13, R12, PT ;  /* 0x0000000c0d00720b */ /* 0x000fe20003f44000 */
[----:B------:R-:W-:Y:S01]  /*0f90*/  BSSY.RECONVERGENT B0, `(.L_x_27) ;  /* 0x00000c9000007945 */ /* 0x000fe20003800200 */
[----:B------:R-:W-:-:S04]  /*0fa0*/  IADD3 R8, PT, PT, R3, -R8, RZ ;  /* 0x8000000803087210 */ /* 0x000fc80007ffe0ff */
[----:B------:R-:W-:Y:S02]  /*0fb0*/  @P1 SEL R2, R8, R3, P0 ;  /* 0x0000000308021207 */ /* 0x000fe40000000000 */
[----:B------:R-:W-:-:S05]  /*0fc0*/  MOV R3, 0x3f800000 ;  /* 0x3f80000000037802 */ /* 0x000fca0000000f00 */
[----:B------:R-:W-:Y:S05]  /*0fd0*/  @!P2 BRA `(.L_x_29) ;  /* 0x0000000c0010a947 */ /* 0x000fea0003800000 */
[----:B------:R-:W-:-:S13]  /*0fe0*/  ISETP.NE.AND P0, PT, R7, R2, PT ;  /* 0x000000020700720c */ /* 0x000fda0003f05270 */
[----:B------:R1:W-:Y:S01]  /*0ff0*/  @!P0 STG.E desc[UR8][R4.64], R3 ;  /* 0x0000000304008986 */ /* 0x0003e2000c101908 */
[----:B------:R-:W-:Y:S05]  /*1000*/  @!P0 BRA `(.L_x_29) ;  /* 0x0000000c00048947 */ /* 0x000fea0003800000 */
[----:B------:R-:W-:Y:S01]  /*1010*/  ISETP.GE.AND P0, PT, R17, 0x1, PT ;  /* 0x000000011100780c */ /* 0x000fe20003f06270 */
[----:B------:R-:W-:-:S12]  /*1020*/  HFMA2 R0, -RZ, RZ, 0, 0 ;  /* 0x00000000ff007431 */ /* 0x000fd800000001ff */
[----:B------:R-:W-:Y:S05]  /*1030*/  @!P0 BRA `(.L_x_30) ;  /* 0x0000000400848947 */ /* 0x000fea0003800000 */
[----:B------:R-:W-:Y:S01]  /*1040*/  IMAD R2, R10, R2, RZ ;  /* 0x000000020a027224 */ /* 0x000fe200078e02ff */
[----:B------:R-:W-:Y:S02]  /*1050*/  MOV R0, RZ ;  /* 0x000000ff00007202 */ /* 0x000fe40000000f00 */
[----:B-1----:R-:W-:-:S07]  /*1060*/  MOV R3, RZ ;  /* 0x000000ff00037202 */ /* 0x002fce0000000f00 */
.L_x_34:
[----:B------:R-:W1:Y:S01]  /*1070*/  LDC.64 R16, c[0x0][0x3a0] ;  /* 0x0000e800ff107b82 */ /* 0x000e620000000a00 */
[----:B------:R-:W2:Y:S01]  /*1080*/  S2R R14, SR_CgaCtaId ;  /* 0x00000000000e7919 */ /* 0x000ea20000008800 */
[----:B------:R-:W3:Y:S01]  /*1090*/  LDCU UR4, c[0x0][0x39c] ;  /* 0x00007380ff0477ac */ /* 0x000ee20008000800 */
[----:B-1----:R-:W-:-:S05]  /*10a0*/  IMAD.WIDE.U32 R16, R3, 0x4, R16 ;  /* 0x0000000403107825 */ /* 0x002fca00078e0010 */
[----:B------:R1:W5:Y:S01]  /*10b0*/  LDG.E R9, desc[UR8][R16.64] ;  /* 0x0000000810097981 */ /* 0x000362000c1e1900 */
[-C--:B------:R-:W-:Y:S02]  /*10c0*/  IADD3 R8, PT, PT, R11, R3.reuse, RZ ;  /* 0x000000030b087210 */ /* 0x080fe40007ffe0ff */
[----:B------:R-:W-:Y:S02]  /*10d0*/  IADD3 R12, PT, PT, R2, R3, RZ ;  /* 0x00000003020c7210 */ /* 0x000fe40007ffe0ff */
[----:B------:R-:W-:Y:S02]  /*10e0*/  IADD3 R3, PT, PT, R3, 0x1, RZ ;  /* 0x0000000103037810 */ /* 0x000fe40007ffe0ff */
[----:B------:R-:W-:Y:S02]  /*10f0*/  MOV R13, 0x400 ;  /* 0x00000400000d7802 */ /* 0x000fe40000000f00 */
[----:B---3--:R-:W-:Y:S02]  /*1100*/  ISETP.NE.AND P1, PT, R3, UR4, PT ;  /* 0x0000000403007c0c */ /* 0x008fe4000bf25270 */
[----:B--2---:R-:W-:-:S02]  /*1110*/  LEA R13, R14, R13, 0x18 ;  /* 0x0000000d0e0d7211 */ /* 0x004fc400078ec0ff */
[----:B-1----:R-:W-:-:S09]  /*1120*/  MOV R15, RZ ;  /* 0x000000ff000f7202 */ /* 0x002fd20000000f00 */
.L_x_33:
[C---:B0-----:R-:W-:Y:S01]  /*1130*/  IMAD R18, R15.reuse, UR5, R12 ;  /* 0x000000050f127c24 */ /* 0x041fe2000f8e020c */
[----:B------:R-:W-:Y:S01]  /*1140*/  BSSY.RECONVERGENT B1, `(.L_x_31) ;  /* 0x000004d000017945 */ /* 0x000fe20003800200 */
[C---:B------:R-:W-:Y:S01]  /*1150*/  IMAD R14, R15.reuse, UR5, R8 ;  /* 0x000000050f0e7c24 */ /* 0x040fe2000f8e0208 */
[----:B------:R-:W-:Y:S02]  /*1160*/  IADD3 R15, PT, PT, R15, 0x1, RZ ;  /* 0x000000010f0f7810 */ /* 0x000fe40007ffe0ff */
[----:B------:R-:W-:Y:S01]  /*1170*/  LEA R18, R18, R13, 0x2 ;  /* 0x0000000d12127211 */ /* 0x000fe200078e10ff */
[----:B------:R-:W-:Y:S01]  /*1180*/  IMAD R16, R14, 0x4, R13 ;  /* 0x000000040e107824 */ /* 0x000fe200078e020d */
[----:B------:R-:W-:-:S03]  /*1190*/  ISETP.NE.AND P2, PT, R15, UR5, PT ;  /* 0x000000050f007c0c */ /* 0x000fc6000bf45270 */
[----:B------:R-:W-:Y:S04]  /*11a0*/  LDS R17, [R18] ;  /* 0x0000000012117984 */ /* 0x000fe80000000800 */
[----:B------:R-:W0:Y:S02]  /*11b0*/  LDS R14, [R16] ;  /* 0x00000000100e7984 */ /* 0x000e240000000800 */
[----:B0-----:R-:W-:Y:S01]  /*11c0*/  FADD R14, R14, -R17 ;  /* 0x800000110e0e7221 */ /* 0x001fe20000000000 */
[----:B------:R-:W-:-:S04]  /*11d0*/  HFMA2 R17, -RZ, RZ, 1.875, 0 ;  /* 0x3f800000ff117431 */ /* 0x000fc800000001ff */
[----:B------:R-:W-:-:S13]  /*11e0*/  FSETP.NEU.AND P0, PT, R14, 1, PT ;  /* 0x3f8000000e00780b */ /* 0x000fda0003f0d000 */
[----:B------:R-:W-:Y:S05]  /*11f0*/  @!P0 BRA `(.L_x_32) ;  /* 0x0000000400048947 */ /* 0x000fea0003800000 */
[----:B------:R-:W-:-:S13]  /*1200*/  FSETP.NAN.AND P0, PT, |R14|, |R14|, PT ;  /* 0x4000000e0e00720b */ /* 0x000fda0003f08200 */
[----:B------:R-:W-:Y:S01]  /*1210*/  @P0 FADD R17, R14, 2 ;  /* 0x400000000e110421 */ /* 0x000fe20000000000 */
[----:B------:R-:W-:Y:S06]  /*1220*/  @P0 BRA `(.L_x_32) ;  /* 0x0000000000f80947 */ /* 0x000fec0003800000 */
[C---:B------:R-:W-:Y:S01]  /*1230*/  FMUL R17, |R14|.reuse, 16777216 ;  /* 0x4b8000000e117820 */ /* 0x040fe20000400200 */
[C---:B------:R-:W-:Y:S02]  /*1240*/  FSETP.GEU.AND P0, PT, |R14|.reuse, 1.175494350822287508e-38, PT ;  /* 0x008000000e00780b */ /* 0x040fe40003f0e200 */
[----:B------:R-:W-:Y:S02]  /*1250*/  MOV R22, 0x3a2c32e4 ;  /* 0x3a2c32e400167802 */ /* 0x000fe40000000f00 */
[----:B------:R-:W-:Y:S02]  /*1260*/  FSEL R17, R17, |R14|, !P0 ;  /* 0x4000000e11117208 */ /* 0x000fe40004000000 */
[----:B------:R-:W-:Y:S02]  /*1270*/  FSEL R20, RZ, -24, P0 ;  /* 0xc1c00000ff147808 */ /* 0x000fe40000000000 */
[----:B------:R-:W-:Y:S02]  /*1280*/  IADD3 R16, PT, PT, R17, -0x3f3504f3, RZ ;  /* 0xc0cafb0d11107810 */ /* 0x000fe40007ffe0ff */
[----:B------:R-:W-:-:S02]  /*1290*/  FSETP.NEU.AND P0, PT, |R14|, +INF , PT ;  /* 0x7f8000000e00780b */ /* 0x000fc40003f0d200 */
[----:B------:R-:W-:Y:S02]  /*12a0*/  LOP3.LUT R18, R16, 0xff800000, RZ, 0xc0, !PT ;  /* 0xff80000010127812 */ /* 0x000fe400078ec0ff */
[----:B------:R-:W-:Y:S02]  /*12b0*/  FSETP.NEU.AND P0, PT, R14, RZ, P0 ;  /* 0x000000ff0e00720b */ /* 0x000fe4000070d000 */
[----:B------:R-:W-:-:S05]  /*12c0*/  IADD3 R17, PT, PT, R17, -R18, RZ ;  /* 0x8000001211117210 */ /* 0x000fca0007ffe0ff */
[C---:B------:R-:W-:Y:S01]  /*12d0*/  FADD R16, R17.reuse, 1 ;  /* 0x3f80000011107421 */ /* 0x040fe20000000000 */
[----:B------:R-:W-:Y:S01]  /*12e0*/  FADD R21, R17, -1 ;  /* 0xbf80000011157421 */ /* 0x000fe20000000000 */
[----:B------:R-:W-:-:S03]  /*12f0*/  I2FP.F32.S32 R17, R18 ;  /* 0x0000001200117245 */ /* 0x000fc60000201400 */
[----:B------:R-:W-:Y:S01]  /*1300*/  FADD R19, R21, R21 ;  /* 0x0000001515137221 */ /* 0x000fe20000000000 */
[----:B------:R-:W0:Y:S01]  /*1310*/  MUFU.RCP R16, R16 ;  /* 0x0000001000107308 */ /* 0x000e220000001000 */
[----:B------:R-:W-:Y:S01]  /*1320*/  FFMA R23, R17, 1.1920928955078125e-07, R20 ;  /* 0x3400000011177823 */ /* 0x000fe20000000014 */
[----:B------:R-:W-:Y:S01]  /*1330*/  @!P0 FADD R14, R14, R14 ;  /* 0x0000000e0e0e8221 */ /* 0x000fe20000000000 */
[----:B0-----:R-:W-:-:S04]  /*1340*/  FMUL R18, R16, R19 ;  /* 0x0000001310127220 */ /* 0x001fc80000400000 */
        /* <DEDUP_REMOVED lines=16> */
[----:B------:R-:W-:-:S03]  /*1450*/  HFMA2 R20, -RZ, RZ, 0.64013671875, -15.109375 ;  /* 0x391fcb8eff147431 */ /* 0x000fc600000001ff */
[----:B------:R-:W-:-:S04]  /*1460*/  FFMA R18, R18, R19, R16 ;  /* 0x0000001312127223 */ /* 0x000fc80000000010 */
[----:B------:R-:W-:-:S04]  /*1470*/  FADD R21, R17, R18 ;  /* 0x0000001211157221 */ /* 0x000fc80000000000 */
[----:B------:R-:W-:Y:S01]  /*1480*/  FMUL R16, R21, 2 ;  /* 0x4000000015107820 */ /* 0x000fe20000400000 */
[----:B------:R-:W-:-:S03]  /*1490*/  FADD R17, -R17, R21 ;  /* 0x0000001511117221 */ /* 0x000fc60000000100 */
[----:B------:R-:W0:Y:S01]  /*14a0*/  FRND R19, R16 ;  /* 0x0000001000137307 */ /* 0x000e220000201000 */
[----:B------:R-:W-:Y:S01]  /*14b0*/  FADD R18, R18, -R17 ;  /* 0x8000001112127221 */ /* 0x000fe20000000000 */
[----:B------:R-:W-:Y:S01]  /*14c0*/  FFMA R21, R21, 2, -R16 ;  /* 0x4000000015157823 */ /* 0x000fe20000000810 */
[----:B------:R-:W-:-:S03]  /*14d0*/  FSETP.GT.AND P4, PT, |R16|, 152, PT ;  /* 0x431800001000780b */ /* 0x000fc60003f84200 */
[----:B------:R-:W-:Y:S02]  /*14e0*/  FFMA R18, R18, 2, R21 ;  /* 0x4000000012127823 */ /* 0x000fe40000000015 */
[----:B------:R-:W1:Y:S01]  /*14f0*/  F2I.NTZ R21, R16 ;  /* 0x0000001000157305 */ /* 0x000e620000203100 */
[----:B0-----:R-:W-:Y:S01]  /*1500*/  FADD R17, R16, -R19 ;  /* 0x8000001310117221 */ /* 0x001fe20000000000 */
        /* <DEDUP_REMOVED lines=10> */
[----:B-1----:R-:W-:Y:S01]  /*15b0*/  LEA R21, R21, -R18, 0x17 ;  /* 0x8000001215157211 */ /* 0x002fe200078eb8ff */
[----:B------:R-:W-:Y:S01]  /*15c0*/  FFMA R20, R17, R20, 1 ;  /* 0x3f80000011147423 */ /* 0x000fe20000000014 */
[----:B------:R-:W-:-:S03]  /*15d0*/  FSEL R17, RZ, +INF , !P3 ;  /* 0x7f800000ff117808 */ /* 0x000fc60005800000 */
[----:B------:R-:W-:-:S04]  /*15e0*/  FMUL R20, R19, R20 ;  /* 0x0000001413147220 */ /* 0x000fc80000400000 */
[----:B------:R-:W-:Y:S01]  /*15f0*/  @!P4 FMUL R17, R21, R20 ;  /* 0x000000141511c220 */ /* 0x000fe20000400000 */
[----:B------:R-:W-:-:S07]  /*1600*/  @!P0 LOP3.LUT R17, R14, 0x7fffffff, RZ, 0xc0, !PT ;  /* 0x7fffffff0e118812 */ /* 0x000fce00078ec0ff */
.L_x_32:
[----:B------:R-:W-:Y:S05]  /*1610*/  BSYNC.RECONVERGENT B1 ;  /* 0x0000000000017941 */ /* 0x000fea0003800200 */
.L_x_31:
[----:B-----5:R-:W-:Y:S01]  /*1620*/  FFMA R0, R9, R17, R0 ;  /* 0x0000001109007223 */ /* 0x020fe20000000000 */
[----:B------:R-:W-:Y:S06]  /*1630*/  @P2 BRA `(.L_x_33) ;  /* 0xfffffff800bc2947 */ /* 0x000fec000383ffff */
[----:B------:R-:W-:Y:S05]  /*1640*/  @P1 BRA `(.L_x_34) ;  /* 0xfffffff800881947 */ /* 0x000fea000383ffff */
.L_x_30:
[----:B------:R-:W2:Y:S01]  /*1650*/  LDC R2, c[0x0][0x3b0] ;  /* 0x0000ec00ff027b82 */ /* 0x000ea20000000800 */
[----:B-1----:R-:W-:Y:S02]  /*1660*/  MOV R3, 0x3f800000 ;  /* 0x3f80000000037802 */ /* 0x002fe40000000f00 */
[----:B--2---:R-:W-:-:S13]  /*1670*/  FSETP.NEU.AND P0, PT, R2, 1, PT ;  /* 0x3f8000000200780b */ /* 0x004fda0003f0d000 */
        /* <DEDUP_REMOVED lines=13> */
[-C--:B------:R-:W-:Y:S02]  /*1750*/  IADD3 R3, PT, PT, R3, -R8.reuse, RZ ;  /* 0x8000000803037210 */ /* 0x080fe40007ffe0ff */
[----:B------:R-:W-:-:S03]  /*1760*/  I2FP.F32.S32 R8, R8 ;  /* 0x0000000800087245 */ /* 0x000fc60000201400 */
[C---:B------:R-:W-:Y:S01]  /*1770*/  FADD R13, R3.reuse, 1 ;  /* 0x3f800000030d7421 */ /* 0x040fe20000000000 */
[----:B------:R-:W-:-:S04]  /*1780*/  FADD R14, R3, -1 ;  /* 0xbf800000030e7421 */ /* 0x000fc80000000000 */
[----:B------:R-:W-:Y:S01]  /*1790*/  FADD R12, R14, R14 ;  /* 0x0000000e0e0c7221 */ /* 0x000fe20000000000 */
[----:B------:R-:W1:Y:S01]  /*17a0*/  MUFU.RCP R13, R13 ;  /* 0x0000000d000d7308 */ /* 0x000e620000001000 */
[----:B------:R-:W-:Y:S02]  /*17b0*/  @!P0 FADD R2, R2, R2 ;  /* 0x0000000202028221 */ /* 0x000fe40000000000 */
[----:B-1----:R-:W-:Y:S01]  /*17c0*/  FMUL R3, R13, R12 ;  /* 0x0000000c0d037220 */ /* 0x002fe20000400000 */
[----:B------:R-:W-:-:S03]  /*17d0*/  FFMA R12, R8, 1.1920928955078125e-07, R9 ;  /* 0x34000000080c7823 */ /* 0x000fc60000000009 */
[----:B------:R-:W-:Y:S01]  /*17e0*/  FADD R15, R14, -R3 ;  /* 0x800000030e0f7221 */ /* 0x000fe20000000000 */
[CC--:B------:R-:W-:Y:S01]  /*17f0*/  FMUL R9, R3.reuse, R3.reuse ;  /* 0x0000000303097220 */ /* 0x0c0fe20000400000 */
[----:B------:R-:W-:Y:S02]  /*1800*/  FFMA R8, R3, 1.4426950216293334961, R12 ;  /* 0x3fb8aa3b03087823 */ /* 0x000fe4000000000c */
[----:B------:R-:W-:Y:S01]  /*1810*/  FADD R15, R15, R15 ;  /* 0x0000000f0f0f7221 */ /* 0x000fe20000000000 */
[C---:B------:R-:W-:Y:S01]  /*1820*/  FFMA R16, R9.reuse, R16, 0.0032181653659790754318 ;  /* 0x3b52e7db09107423 */ /* 0x040fe20000000010 */
        /* <DEDUP_REMOVED lines=39> */
.L_x_35:
[----:B------:R-:W1:Y:S01]  /*1aa0*/  MUFU.RCP R2, R3 ;  /* 0x0000000300027308 */ /* 0x000e620000001000 */
[----:B------:R-:W-:Y:S07]  /*1ab0*/  BSSY.RECONVERGENT B1, `(.L_x_36) ;  /* 0x000000b000017945 */ /* 0x000fee0003800200 */
[----:B------:R-:W2:Y:S01]  /*1ac0*/  FCHK P0, -R0, R3 ;  /* 0x0000000300007302 */ /* 0x000ea20000000100 */
[----:B-1----:R-:W-:-:S04]  /*1ad0*/  FFMA R9, R2, -R3, 1 ;  /* 0x3f80000002097423 */ /* 0x002fc80000000803 */
[----:B------:R-:W-:-:S04]  /*1ae0*/  FFMA R9, R2, R9, R2 ;  /* 0x0000000902097223 */ /* 0x000fc80000000002 */
[----:B------:R-:W-:-:S04]  /*1af0*/  FFMA R2, -R0, R9, RZ ;  /* 0x0000000900027223 */ /* 0x000fc800000001ff */
[----:B------:R-:W-:-:S04]  /*1b00*/  FFMA R8, R2, -R3, -R0 ;  /* 0x8000000302087223 */ /* 0x000fc80000000800 */
[----:B------:R-:W-:Y:S01]  /*1b10*/  FFMA R2, R9, R8, R2 ;  /* 0x0000000809027223 */ /* 0x000fe20000000002 */
[----:B--2---:R-:W-:Y:S06]  /*1b20*/  @!P0 BRA `(.L_x_37) ;  /* 0x00000000000c8947 */ /* 0x004fec0003800000 */
[----:B------:R-:W-:Y:S01]  /*1b30*/  FADD R2, -R0, -RZ ;  /* 0x800000ff00027221 */ /* 0x000fe20000000100 */
[----:B------:R-:W-:-:S07]  /*1b40*/  MOV R8, 0x1b60 ;  /* 0x00001b6000087802 */ /* 0x000fce0000000f00 */
[----:B0-----:R-:W-:Y:S05]  /*1b50*/  CALL.REL.NOINC `($__internal_1_$__cuda_sm3x_div_rn_noftz_f32_slowpath) ;  /* 0x0000000c00647944 */ /* 0x001fea0003c00000 */
.L_x_37:
[----:B0-----:R-:W-:Y:S05]  /*1b60*/  BSYNC.RECONVERGENT B1 ;  /* 0x0000000000017941 */ /* 0x001fea0003800200 */
.L_x_36:
[----:B------:R-:W-:Y:S01]  /*1b70*/  HFMA2 R8, -RZ, RZ, 3.7421875, 0 ;  /* 0x437c0000ff087431 */ /* 0x000fe200000001ff */
[----:B------:R-:W-:-:S05]  /*1b80*/  MOV R3, 0x3bbb989d ;  /* 0x3bbb989d00037802 */ /* 0x000fca0000000f00 */
[----:B------:R-:W-:-:S04]  /*1b90*/  FFMA.SAT R3, R2, R3, 0.5 ;  /* 0x3f00000002037423 */ /* 0x000fc80000002003 */
[----:B------:R-:W-:-:S04]  /*1ba0*/  FFMA.RM R3, R3, R8, 12582913 ;  /* 0x4b40000103037423 */ /* 0x000fc80000004008 */
[C---:B------:R-:W-:Y:S01]  /*1bb0*/  FADD R9, R3.reuse, -12583039 ;  /* 0xcb40007f03097421 */ /* 0x040fe20000000000 */
[----:B------:R-:W-:-:S03]  /*1bc0*/  SHF.L.U32 R3, R3, 0x17, RZ ;  /* 0x0000001703037819 */ /* 0x000fc600000006ff */
[----:B------:R-:W-:-:S04]  /*1bd0*/  FFMA R9, R2, 1.4426950216293334961, -R9 ;  /* 0x3fb8aa3b02097823 */ /* 0x000fc80000000809 */
[----:B------:R-:W-:-:S04]  /*1be0*/  FFMA R9, R2, 1.925963033500011079e-08, R9 ;  /* 0x32a5706002097823 */ /* 0x000fc80000000009 */
[----:B------:R-:W0:Y:S02]  /*1bf0*/  MUFU.EX2 R2, R9 ;  /* 0x0000000900027308 */ /* 0x000e240000000800 */
[----:B0-----:R-:W-:-:S05]  /*1c00*/  FMUL R3, R3, R2 ;  /* 0x0000000203037220 */ /* 0x001fca0000400000 */
[----:B------:R2:W-:Y:S02]  /*1c10*/  STG.E desc[UR8][R4.64], R3 ;  /* 0x0000000304007986 */ /* 0x0005e4000c101908 */
.L_x_29:
[----:B0-----:R-:W-:Y:S05]  /*1c20*/  BSYNC.RECONVERGENT B0 ;  /* 0x0000000000007941 */ /* 0x001fea0003800200 */
.L_x_27:
[----:B------:R-:W0:Y:S02]  /*1c30*/  LDC R8, c[0x0][0x398] ;  /* 0x0000e600ff087b82 */ /* 0x000e240000000800 */
[----:B0-----:R-:W-:-:S13]  /*1c40*/  ISETP.NE.AND P0, PT, R7, R8, PT ;  /* 0x000000080700720c */ /* 0x001fda0003f05270 */
[----:B-12---:R-:W0:Y:S01]  /*1c50*/  @!P0 LDC.64 R2, c[0x0][0x388] ;  /* 0x0000e200ff028b82 */ /* 0x006e220000000a00 */
[----:B------:R-:W-:Y:S01]  /*1c60*/  @!P0 IMAD R7, R6, R8, R8 ;  /* 0x0000000806078224 */ /* 0x000fe200078e0208 */
[----:B------:R-:W-:-:S03]  /*1c70*/  @!P0 MOV R9, 0x3f800000 ;  /* 0x3f80000000098802 */ /* 0x000fc60000000f00 */
[----:B0-----:R-:W-:-:S05]  /*1c80*/  @!P0 IMAD.WIDE R2, R7, 0x4, R2 ;  /* 0x0000000407028825 */ /* 0x001fca00078e0202 */
[----:B------:R0:W-:Y:S01]  /*1c90*/  @!P0 STG.E desc[UR8][R2.64], R9 ;  /* 0x0000000902008986 */ /* 0x0001e2000c101908 */
[----:B------:R-:W-:Y:S05]  /*1ca0*/  @!P0 EXIT ;  /* 0x000000000000894d */ /* 0x000fea0003800000 */
[----:B------:R-:W1:Y:S02]  /*1cb0*/  LDCU UR5, c[0x0][0x39c] ;  /* 0x00007380ff0577ac */ /* 0x000e640008000800 */
[----:B-1----:R-:W-:-:S09]  /*1cc0*/  UISETP.GE.AND UP0, UPT, UR5, 0x1, UPT ;  /* 0x000000010500788c */ /* 0x002fd2000bf06270 */
[----:B------:R-:W-:Y:S05]  /*1cd0*/  BRA.U !UP0, `(.L_x_38) ;  /* 0x0000000508887547 */ /* 0x000fea000b800000 */
[----:B------:R-:W-:Y:S01]  /*1ce0*/  MOV R6, RZ ;  /* 0x000000ff00067202 */ /* 0x000fe20000000f00 */
[----:B------:R-:W-:-:S12]  /*1cf0*/  UIADD3 UR5, UPT, UPT, -UR5, URZ, URZ ;  /* 0x000000ff05057290 */ /* 0x000fd8000fffe1ff */
.L_x_42:
[----:B------:R-:W1:Y:S01]  /*1d00*/  LDC.64 R12, c[0x0][0x3a0] ;  /* 0x0000e800ff0c7b82 */ /* 0x000e620000000a00 */
[----:B------:R-:W2:Y:S07]  /*1d10*/  LDCU.64 UR10, c[0x0][0x398] ;  /* 0x00007300ff0a77ac */ /* 0x000eae0008000a00 */
[----:B------:R-:W3:Y:S08]  /*1d20*/  S2UR UR6, SR_CgaCtaId ;  /* 0x00000000000679c3 */ /* 0x000ef00000008800 */
[----:B------:R-:W4:Y:S08]  /*1d30*/  LDC R8, c[0x0][0x39c] ;  /* 0x0000e700ff087b82 */ /* 0x000f300000000800 */
[----:B0-----:R-:W0:Y:S01]  /*1d40*/  LDC.64 R2, c[0x0][0x390] ;  /* 0x0000e400ff027b82 */ /* 0x001e220000000a00 */
[----:B------:R-:W-:Y:S01]  /*1d50*/  UMOV UR4, 0x400 ;  /* 0x0000040000047882 */ /* 0x000fe20000000000 */
[----:B-1----:R-:W-:Y:S01]  /*1d60*/  IMAD.WIDE.U32 R12, R6, 0x4, R12 ;  /* 0x00000004060c7825 */ /* 0x002fe200078e000c */
[----:B------:R-:W-:-:S03]  /*1d70*/  IADD3 R14, PT, PT, R11, R6, RZ ;  /* 0x000000060b0e7210 */ /* 0x000fc60007ffe0ff */
[----:B--2---:R-:W-:Y:S01]  /*1d80*/  IMAD R9, R10, UR10, R6 ;  /* 0x0000000a0a097c24 */ /* 0x004fe2000f8e0206 */
[----:B------:R-:W-:Y:S01]  /*1d90*/  IADD3 R6, PT, PT, R6, 0x1, RZ ;  /* 0x0000000106067810 */ /* 0x000fe20007ffe0ff */
[----:B---3--:R-:W-:Y:S01]  /*1da0*/  ULEA UR4, UR6, UR4, 0x18 ;  /* 0x0000000406047291 */ /* 0x008fe2000f8ec0ff */
[----:B------:R1:W5:Y:S02]  /*1db0*/  LDG.E R7, desc[UR8][R12.64] ;  /* 0x000000080c077981 */ /* 0x000364000c1e1900 */
[----:B------:R-:W-:-:S03]  /*1dc0*/  ISETP.NE.AND P1, PT, R6, UR11, PT ;  /* 0x0000000b06007c0c */ /* 0x000fc6000bf25270 */
[----:B-1----:R-:W-:Y:S01]  /*1dd0*/  LEA R13, R14, UR4, 0x2 ;  /* 0x000000040e0d7c11 */ /* 0x002fe2000f8e10ff */
[----:B----4-:R-:W-:-:S09]  /*1de0*/  UMOV UR4, UR5 ;  /* 0x0000000500047c82 */ /* 0x010fd20008000000 */
.L_x_41:
[C---:B0-----:R-:W-:Y:S01]  /*1df0*/  IMAD.WIDE R14, R9.reuse, 0x4, R2 ;  /* 0x00000004090e7825 */ /* 0x041fe200078e0202 */
[----:B------:R-:W0:Y:S05]  /*1e00*/  LDS R12, [R13] ;  /* 0x000000000d0c7984 */ /* 0x000e2a0000000800 */
[----:B------:R-:W0:Y:S01]  /*1e10*/  LDG.E R15, desc[UR8][R14.64] ;  /* 0x000000080e0f7981 */ /* 0x000e22000c1e1900 */
[----:B------:R-:W-:Y:S01]  /*1e20*/  UIADD3 UR4, UPT, UPT, UR4, 0x1, URZ ;  /* 0x0000000104047890 */ /* 0x000fe2000fffe0ff */
[----:B------:R-:W-:Y:S01]  /*1e30*/  BSSY.RECONVERGENT B0, `(.L_x_39) ;  /* 0x0000048000007945 */ /* 0x000fe20003800200 */
[----:B------:R-:W-:Y:S01]  /*1e40*/  HFMA2 R16, -RZ, RZ, 1.875, 0 ;  /* 0x3f800000ff107431 */ /* 0x000fe200000001ff */
[----:B------:R-:W-:Y:S01]  /*1e50*/  IADD3 R9, PT, PT, R9, R8, RZ ;  /* 0x0000000809097210 */ /* 0x000fe20007ffe0ff */
[----:B------:R-:W-:Y:S01]  /*1e60*/  UISETP.NE.AND UP0, UPT, UR4, URZ, UPT ;  /* 0x000000ff0400728c */ /* 0x000fe2000bf05270 */
[----:B0-----:R-:W-:-:S05]  /*1e70*/  FADD R12, R12, -R15 ;  /* 0x8000000f0c0c7221 */ /* 0x001fca0000000000 */
        /* <DEDUP_REMOVED lines=60> */
[----:B-1----:R-:W-:Y:S01]  /*2240*/  LEA R17, R17, -R16, 0x17 ;  /* 0x8000001011117211 */ /* 0x002fe200078eb8ff */
[----:B------:R-:W-:Y:S01]  /*2250*/  VIADD R18, R16, 0x7f000000 ;  /* 0x7f00000010127836 */ /* 0x000fe20000000000 */
[----:B------:R-:W-:Y:S01]  /*2260*/  FSEL R16, RZ, +INF , !P2 ;  /* 0x7f800000ff107808 */ /* 0x000fe20005000000 */
[----:B------:R-:W-:-:S04]  /*2270*/  FFMA R15, R15, R20, 1 ;  /* 0x3f8000000f0f7423 */ /* 0x000fc80000000014 */
[----:B------:R-:W-:-:S04]  /*2280*/  FMUL R18, R18, R15 ;  /* 0x0000000f12127220 */ /* 0x000fc80000400000 */
[----:B------:R-:W-:Y:S01]  /*2290*/  @!P3 FMUL R16, R17, R18 ;  /* 0x000000121110b220 */ /* 0x000fe20000400000 */
[----:B------:R-:W-:-:S07]  /*22a0*/  @!P0 LOP3.LUT R16, R12, 0x7fffffff, RZ, 0xc0, !PT ;  /* 0x7fffffff0c108812 */ /* 0x000fce00078ec0ff */
.L_x_40:
[----:B------:R-:W-:Y:S05]  /*22b0*/  BSYNC.RECONVERGENT B0 ;  /* 0x0000000000007941 */ /* 0x000fea0003800200 */
.L_x_39:
[----:B------:R-:W-:Y:S01]  /*22c0*/  LEA R13, R8, R13, 0x2 ;  /* 0x0000000d080d7211 */ /* 0x000fe200078e10ff */
[----:B-----5:R-:W-:Y:S01]  /*22d0*/  FFMA R0, R7, R16, R0 ;  /* 0x0000001007007223 */ /* 0x020fe20000000000 */
[----:B------:R-:W-:Y:S06]  /*22e0*/  BRA.U UP0, `(.L_x_41) ;  /* 0xfffffff900c07547 */ /* 0x000fec000b83ffff */
[----:B------:R-:W-:Y:S05]  /*22f0*/  @P1 BRA `(.L_x_42) ;  /* 0xfffffff800801947 */ /* 0x000fea000383ffff */
.L_x_38:
[----:B0-----:R-:W0:Y:S01]  /*2300*/  LDC R2, c[0x0][0x3b0] ;  /* 0x0000ec00ff027b82 */ /* 0x001e220000000800 */
[----:B------:R-:W-:Y:S02]  /*2310*/  MOV R7, 0x3f800000 ;  /* 0x3f80000000077802 */ /* 0x000fe40000000f00 */
[----:B0-----:R-:W-:-:S13]  /*2320*/  FSETP.NEU.AND P0, PT, R2, 1, PT ;  /* 0x3f8000000200780b */ /* 0x001fda0003f0d000 */
[----:B------:R-:W-:Y:S05]  /*2330*/  @!P0 BRA `(.L_x_43) ;  /* 0x0000000400048947 */ /* 0x000fea0003800000 */
[----:B------:R-:W-:-:S13]  /*2340*/  FSETP.NAN.AND P0, PT, |R2|, |R2|, PT ;  /* 0x400000020200720b */ /* 0x000fda0003f08200 */
[----:B------:R-:W-:Y:S01]  /*2350*/  @P0 FADD R7, R2, 2 ;  /* 0x4000000002070421 */ /* 0x000fe20000000000 */
[----:B------:R-:W-:Y:S06]  /*2360*/  @P0 BRA `(.L_x_43) ;  /* 0x0000000000f80947 */ /* 0x000fec0003800000 */
[C---:B------:R-:W-:Y:S01]  /*2370*/  FMUL R3, |R2|.reuse, 16777216 ;  /* 0x4b80000002037820 */ /* 0x040fe20000400200 */
[----:B------:R-:W-:Y:S01]  /*2380*/  FSETP.GEU.AND P0, PT, |R2|, 1.175494350822287508e-38, PT ;  /* 0x008000000200780b */ /* 0x000fe20003f0e200 */
[----:B------:R-:W-:-:S03]  /*2390*/  HFMA2 R11, -RZ, RZ, 0.771484375, 0.21533203125 ;  /* 0x3a2c32e4ff0b7431 */ /* 0x000fc600000001ff */
[----:B------:R-:W-:-:S04]  /*23a0*/  FSEL R3, R3, |R2|, !P0 ;  /* 0x4000000203037208 */ /* 0x000fc80004000000 */
[----:B------:R-:W-:-:S04]  /*23b0*/  IADD3 R6, PT, PT, R3, -0x3f3504f3, RZ ;  /* 0xc0cafb0d03067810 */ /* 0x000fc80007ffe0ff */
[----:B------:R-:W-:-:S04]  /*23c0*/  LOP3.LUT R6, R6, 0xff800000, RZ, 0xc0, !PT ;  /* 0xff80000006067812 */ /* 0x000fc800078ec0ff */
[-C--:B------:R-:W-:Y:S02]  /*23d0*/  IADD3 R3, PT, PT, R3, -R6.reuse, RZ ;  /* 0x8000000603037210 */ /* 0x080fe40007ffe0ff */
[----:B------:R-:W-:-:S03]  /*23e0*/  I2FP.F32.S32 R6, R6 ;  /* 0x0000000600067245 */ /* 0x000fc60000201400 */
[C---:B------:R-:W-:Y:S01]  /*23f0*/  FADD R8, R3.reuse, 1 ;  /* 0x3f80000003087421 */ /* 0x040fe20000000000 */
[----:B------:R-:W-:Y:S01]  /*2400*/  FADD R7, R3, -1 ;  /* 0xbf80000003077421 */ /* 0x000fe20000000000 */
[----:B------:R-:W-:Y:S02]  /*2410*/  FSEL R3, RZ, -24, P0 ;  /* 0xc1c00000ff037808 */ /* 0x000fe40000000000 */
[----:B------:R-:W-:Y:S01]  /*2420*/  FSETP.NEU.AND P0, PT, |R2|, +INF , PT ;  /* 0x7f8000000200780b */ /* 0x000fe20003f0d200 */
[----:B------:R-:W-:Y:S01]  /*2430*/  FADD R9, R7, R7 ;  /* 0x0000000707097221 */ /* 0x000fe20000000000 */
[----:B------:R-:W0:Y:S01]  /*2440*/  MUFU.RCP R8, R8 ;  /* 0x0000000800087308 */ /* 0x000e220000001000 */
[----:B------:R-:W-:Y:S01]  /*2450*/  FFMA R3, R6, 1.1920928955078125e-07, R3 ;  /* 0x3400000006037823 */ /* 0x000fe20000000003 */
[----:B------:R-:W-:-:S13]  /*2460*/  FSETP.NEU.AND P0, PT, R2, RZ, P0 ;  /* 0x000000ff0200720b */ /* 0x000fda000070d000 */
[----:B------:R-:W-:Y:S01]  /*2470*/  @!P0 FADD R2, R2, R2 ;  /* 0x0000000202028221 */ /* 0x000fe20000000000 */
[----:B0-----:R-:W-:-:S04]  /*2480*/  FMUL R10, R8, R9 ;  /* 0x00000009080a7220 */ /* 0x001fc80000400000 */
        /* <DEDUP_REMOVED lines=25> */
[----:B------:R-:W-:Y:S01]  /*2620*/  FFMA R14, R14, 2, R3 ;  /* 0x400000000e0e7823 */ /* 0x000fe20000000003 */
[----:B0-----:R-:W-:Y:S01]  /*2630*/  FADD R3, R6, -R7 ;  /* 0x8000000706037221 */ /* 0x001fe20000000000 */
[----:B------:R-:W-:-:S03]  /*2640*/  FSETP.GT.AND P1, PT, R7, RZ, PT ;  /* 0x000000ff0700720b */ /* 0x000fc60003f24000 */
[----:B------:R-:W-:Y:S01]  /*2650*/  FADD R3, R3, R14 ;  /* 0x0000000e03037221 */ /* 0x000fe20000000000 */
[----:B------:R-:W-:Y:S02]  /*2660*/  SEL R7, RZ, 0x83000000, P1 ;  /* 0x83000000ff077807 */ /* 0x000fe40000800000 */
[----:B------:R-:W-:Y:S01]  /*2670*/  FSETP.GEU.AND P1, PT, R6, RZ, PT ;  /* 0x000000ff0600720b */ /* 0x000fe20003f2e000 */
[----:B------:R-:W-:Y:S01]  /*2680*/  FFMA R8, R3, R8, 0.0013391353422775864601 ;  /* 0x3aaf85ed03087423 */ /* 0x000fe20000000008 */
[----:B------:R-:W-:-:S03]  /*2690*/  IADD3 R9, PT, PT, R7, 0x7f000000, RZ ;  /* 0x7f00000007097810 */ /* 0x000fc60007ffe0ff */
[C---:B------:R-:W-:Y:S02]  /*26a0*/  FFMA R10, R3.reuse, R8, 0.0096188392490148544312 ;  /* 0x3c1d9856030a7423 */ /* 0x040fe40000000008 */
[----:B------:R-:W0:Y:S02]  /*26b0*/  F2I.NTZ R8, R6 ;  /* 0x0000000600087305 */ /* 0x000e240000203100 */
[----:B------:R-:W-:-:S04]  /*26c0*/  FFMA R10, R3, R10, 0.055503588169813156128 ;  /* 0x3d6357bb030a7423 */ /* 0x000fc8000000000a */
[----:B------:R-:W-:-:S04]  /*26d0*/  FFMA R10, R3, R10, 0.24022644758224487305 ;  /* 0x3e75fdec030a7423 */ /* 0x000fc8000000000a */
[----:B------:R-:W-:-:S04]  /*26e0*/  FFMA R10, R3, R10, 0.69314718246459960938 ;  /* 0x3f317218030a7423 */ /* 0x000fc8000000000a */
[----:B------:R-:W-:Y:S01]  /*26f0*/  FFMA R10, R3, R10, 1 ;  /* 0x3f800000030a7423 */ /* 0x000fe2000000000a */
[----:B0-----:R-:W-:Y:S02]  /*2700*/  LEA R8, R8, -R7, 0x17 ;  /* 0x8000000708087211 */ /* 0x001fe400078eb8ff */
[----:B------:R-:W-:Y:S01]  /*2710*/  FSEL R7, RZ, +INF , !P1 ;  /* 0x7f800000ff077808 */ /* 0x000fe20004800000 */
[----:B------:R-:W-:-:S04]  /*2720*/  FMUL R9, R9, R10 ;  /* 0x0000000a09097220 */ /* 0x000fc80000400000 */
[----:B------:R-:W-:Y:S01]  /*2730*/  @!P2 FMUL R7, R8, R9 ;  /* 0x000000090807a220 */ /* 0x000fe20000400000 */
[----:B------:R-:W-:-:S07]  /*2740*/  @!P0 LOP3.LUT R7, R2, 0x7fffffff, RZ, 0xc0, !PT ;  /* 0x7fffffff02078812 */ /* 0x000fce00078ec0ff */
.L_x_43:
[----:B------:R-:W0:Y:S01]  /*2750*/  MUFU.RCP R2, R7 ;  /* 0x0000000700027308 */ /* 0x000e220000001000 */
[----:B------:R-:W-:Y:S07]  /*2760*/  BSSY.RECONVERGENT B0, `(.L_x_44) ;  /* 0x000000c000007945 */ /* 0x000fee0003800200 */
[----:B------:R-:W1:Y:S01]  /*2770*/  FCHK P0, -R0, R7 ;  /* 0x0000000700007302 */ /* 0x000e620000000100 */
[----:B0-----:R-:W-:-:S04]  /*2780*/  FFMA R3, R2, -R7, 1 ;  /* 0x3f80000002037423 */ /* 0x001fc80000000807 */
[----:B------:R-:W-:-:S04]  /*2790*/  FFMA R3, R2, R3, R2 ;  /* 0x0000000302037223 */ /* 0x000fc80000000002 */
[----:B------:R-:W-:-:S04]  /*27a0*/  FFMA R9, R3, -R0, RZ ;  /* 0x8000000003097223 */ /* 0x000fc800000000ff */
[----:B------:R-:W-:-:S04]  /*27b0*/  FFMA R2, R9, -R7, -R0 ;  /* 0x8000000709027223 */ /* 0x000fc80000000800 */
[----:B------:R-:W-:Y:S01]  /*27c0*/  FFMA R2, R3, R2, R9 ;  /* 0x0000000203027223 */ /* 0x000fe20000000009 */
[----:B-1----:R-:W-:Y:S06]  /*27d0*/  @!P0 BRA `(.L_x_45) ;  /* 0x0000000000108947 */ /* 0x002fec0003800000 */
[----:B------:R-:W-:Y:S01]  /*27e0*/  FADD R2, -R0, -RZ ;  /* 0x800000ff00027221 */ /* 0x000fe20000000100 */
[----:B------:R-:W-:Y:S02]  /*27f0*/  MOV R3, R7 ;  /* 0x0000000700037202 */ /* 0x000fe40000000f00 */
[----:B------:R-:W-:-:S07]  /*2800*/  MOV R8, 0x2820 ;  /* 0x0000282000087802 */ /* 0x000fce0000000f00 */
[----:B------:R-:W-:Y:S05]  /*2810*/  CALL.REL.NOINC `($__internal_1_$__cuda_sm3x_div_rn_noftz_f32_slowpath) ;  /* 0x0000000000347944 */ /* 0x000fea0003c00000 */
.L_x_45:
[----:B------:R-:W-:Y:S05]  /*2820*/  BSYNC.RECONVERGENT B0 ;  /* 0x0000000000007941 */ /* 0x000fea0003800200 */
.L_x_44:
[----:B------:R-:W-:Y:S01]  /*2830*/  HFMA2 R3, -RZ, RZ, 0.96630859375, -0.0022525787353515625 ;  /* 0x3bbb989dff037431 */ /* 0x000fe200000001ff */
[----:B------:R-:W-:-:S04]  /*2840*/  MOV R7, 0x437c0000 ;  /* 0x437c000000077802 */ /* 0x000fc80000000f00 */
[----:B------:R-:W-:-:S04]  /*2850*/  FFMA.SAT R0, R2, R3, 0.5 ;  /* 0x3f00000002007423 */ /* 0x000fc80000002003 */
[----:B------:R-:W-:-:S04]  /*2860*/  FFMA.RM R0, R0, R7, 12582913 ;  /* 0x4b40000100007423 */ /* 0x000fc80000004007 */
[C---:B------:R-:W-:Y:S01]  /*2870*/  FADD R3, R0.reuse, -12583039 ;  /* 0xcb40007f00037421 */ /* 0x040fe20000000000 */
[----:B------:R-:W-:-:S03]  /*2880*/  SHF.L.U32 R0, R0, 0x17, RZ ;  /* 0x0000001700007819 */ /* 0x000fc600000006ff */
[----:B------:R-:W-:-:S04]  /*2890*/  FFMA R3, R2, 1.4426950216293334961, -R3 ;  /* 0x3fb8aa3b02037823 */ /* 0x000fc80000000803 */
[----:B------:R-:W-:-:S06]  /*28a0*/  FFMA R3, R2, 1.925963033500011079e-08, R3 ;  /* 0x32a5706002037823 */ /* 0x000fcc0000000003 */
[----:B------:R-:W0:Y:S02]  /*28b0*/  MUFU.EX2 R3, R3 ;  /* 0x0000000300037308 */ /* 0x000e240000000800 */
[----:B0-----:R-:W-:-:S05]  /*28c0*/  FMUL R7, R0, R3 ;  /* 0x0000000300077220 */ /* 0x001fca0000400000 */
[----:B------:R-:W-:Y:S01]  /*28d0*/  STG.E desc[UR8][R4.64], R7 ;  /* 0x0000000704007986 */ /* 0x000fe2000c101908 */
[----:B------:R-:W-:Y:S05]  /*28e0*/  EXIT ;  /* 0x000000000000794d */ /* 0x000fea0003800000 */
        .weak           $__internal_1_$__cuda_sm3x_div_rn_noftz_f32_slowpath
        .type           $__internal_1_$__cuda_sm3x_div_rn_noftz_f32_slowpath,@function
        .size           $__internal_1_$__cuda_sm3x_div_rn_noftz_f32_slowpath,(.L_x_59 - $__internal_1_$__cuda_sm3x_div_rn_noftz_f32_slowpath)
$__internal_1_$__cuda_sm3x_div_rn_noftz_f32_slowpath:
        /* <DEDUP_REMOVED lines=34> */
.L_x_47:
[----:B------:R-:W-:Y:S01]  /*2b10*/  LEA R14, R12, 0xc0800000, 0x17 ;  /* 0xc08000000c0e7811 */ /* 0x000fe200078eb8ff */
[----:B------:R-:W-:Y:S03]  /*2b20*/  BSSY.RECONVERGENT B3, `(.L_x_52) ;  /* 0x0000036000037945 */ /* 0x000fe60003800200 */
[----:B------:R-:W-:Y:S02]  /*2b30*/  IADD3 R14, PT, PT, -R14, R3, RZ ;  /* 0x000000030e0e7210 */ /* 0x000fe40007ffe1ff */
[----:B------:R-:W-:Y:S02]  /*2b40*/  IADD3 R3, PT, PT, R16, -0x7f, RZ ;  /* 0xffffff8110037810 */ /* 0x000fe40007ffe0ff */
[----:B------:R-:W0:Y:S01]  /*2b50*/  MUFU.RCP R13, R14 ;  /* 0x0000000e000d7308 */ /* 0x000e220000001000 */
[----:B------:R-:W-:Y:S01]  /*2b60*/  FADD.FTZ R15, -R14, -RZ ;  /* 0x800000ff0e0f7221 */ /* 0x000fe20000010100 */
[C---:B------:R-:W-:Y:S01]  /*2b70*/  IADD3 R12, PT, PT, R3.reuse, 0x7f, -R12 ;  /* 0x0000007f030c7810 */ /* 0x040fe20007ffe80c */
[----:B------:R-:W-:-:S03]  /*2b80*/  IMAD R2, R3, -0x800000, R2 ;  /* 0xff80000003027824 */ /* 0x000fc600078e0202 */
[----:B------:R-:W-:Y:S01]  /*2b90*/  IADD3 R12, PT, PT, R12, R9, RZ ;  /* 0x000000090c0c7210 */ /* 0x000fe20007ffe0ff */
[----:B0-----:R-:W-:-:S04]  /*2ba0*/  FFMA R16, R13, R15, 1 ;  /* 0x3f8000000d107423 */ /* 0x001fc8000000000f */
[----:B------:R-:W-:-:S04]  /*2bb0*/  FFMA R18, R13, R16, R13 ;  /* 0x000000100d127223 */ /* 0x000fc8000000000d */
[----:B------:R-:W-:-:S04]  /*2bc0*/  FFMA R13, R2, R18, RZ ;  /* 0x00000012020d7223 */ /* 0x000fc800000000ff */
[----:B------:R-:W-:-:S04]  /*2bd0*/  FFMA R16, R15, R13, R2 ;  /* 0x0000000d0f107223 */ /* 0x000fc80000000002 */
[----:B------:R-:W-:-:S04]  /*2be0*/  FFMA R13, R18, R16, R13 ;  /* 0x00000010120d7223 */ /* 0x000fc8000000000d */
[----:B------:R-:W-:-:S04]  /*2bf0*/  FFMA R16, R15, R13, R2 ;  /* 0x0000000d0f107223 */ /* 0x000fc80000000002 */
        /* <DEDUP_REMOVED lines=36> */
.L_x_54:
[----:B------:R-:W-:-:S04]  /*2e40*/  LOP3.LUT R2, R2, 0x80000000, RZ, 0xc0, !PT ;  /* 0x8000000002027812 */ /* 0x000fc800078ec0ff */
[----:B------:R-:W-:Y:S01]  /*2e50*/  LOP3.LUT R2, R2, 0x7f800000, RZ, 0xfc, !PT ;  /* 0x7f80000002027812 */ /* 0x000fe200078efcff */
[----:B------:R-:W-:Y:S06]  /*2e60*/  BRA `(.L_x_55) ;  /* 0x0000000000047947 */ /* 0x000fec0003800000 */
.L_x_53:
[----:B------:R-:W-:-:S07]  /*2e70*/  LEA R2, R12, R2, 0x17 ;  /* 0x000000020c027211 */ /* 0x000fce00078eb8ff */
.L_x_55:
[----:B------:R-:W-:Y:S05]  /*2e80*/  BSYNC.RECONVERGENT B3 ;  /* 0x0000000000037941 */ /* 0x000fea0003800200 */
.L_x_52:
[----:B------:R-:W-:Y:S05]  /*2e90*/  BRA `(.L_x_56) ;  /* 0x0000000000207947 */ /* 0x000fea0003800000 */
.L_x_51:
[----:B------:R-:W-:-:S04]  /*2ea0*/  LOP3.LUT R2, R3, 0x80000000, R2, 0x48, !PT ;  /* 0x8000000003027812 */ /* 0x000fc800078e4802 */
[----:B------:R-:W-:Y:S01]  /*2eb0*/  LOP3.LUT R2, R2, 0x7f800000, RZ, 0xfc, !PT ;  /* 0x7f80000002027812 */ /* 0x000fe200078efcff */
[----:B------:R-:W-:Y:S06]  /*2ec0*/  BRA `(.L_x_56) ;  /* 0x0000000000147947 */ /* 0x000fec0003800000 */
.L_x_50:
[----:B------:R-:W-:Y:S01]  /*2ed0*/  LOP3.LUT R2, R3, 0x80000000, R2, 0x48, !PT ;  /* 0x8000000003027812 */ /* 0x000fe200078e4802 */
[----:B------:R-:W-:Y:S06]  /*2ee0*/  BRA `(.L_x_56) ;  /* 0x00000000000c7947 */ /* 0x000fec0003800000 */
.L_x_49:
[----:B------:R-:W0:Y:S01]  /*2ef0*/  MUFU.RSQ R2, -QNAN ;  /* 0xffc0000000027908 */ /* 0x000e220000001400 */
[----:B------:R-:W-:Y:S05]  /*2f00*/  BRA `(.L_x_56) ;  /* 0x0000000000047947 */ /* 0x000fea0003800000 */
.L_x_48:
[----:B------:R-:W-:-:S07]  /*2f10*/  FADD.FTZ R2, R2, R3 ;  /* 0x0000000302027221 */ /* 0x000fce0000010000 */
.L_x_56:
[----:B------:R-:W-:Y:S05]  /*2f20*/  BSYNC.RECONVERGENT B2 ;  /* 0x0000000000027941 */ /* 0x000fea0003800200 */
.L_x_46:
[----:B------:R-:W-:-:S04]  /*2f30*/  HFMA2 R9, -RZ, RZ, 0, 0 ;  /* 0x00000000ff097431 */ /* 0x000fc800000001ff */
[----:B0-----:R-:W-:Y:S05]  /*2f40*/  RET.REL.NODEC R8 `(_Z6d_fillPfS_S_iiS_iif) ;  /* 0xffffffd0082c7950 */ /* 0x001fea0003c3ffff */
.L_x_57:
        /* <DEDUP_REMOVED lines=11> */
.L_x_59:


//--------------------- .nv.global.init           --------------------------
	.section	.nv.global.init,"aw",@progbits
	.align	4
.nv.global.init:
	.type		mrg32k3aM1SubSeq,@object
	.size		mrg32k3aM1SubSeq,(mrg32k3aM2SubSeq - mrg32k3aM1SubSeq)
mrg32k3aM1SubSeq:
        /*0000*/ 	.byte	0x0b, 0xcc, 0xee, 0x04, 0x73, 0x29, 0x8b, 0x6f, 0xf6, 0x53, 0x03, 0xf6, 0x23, 0xf6, 0xea, 0xda
        /* <DEDUP_REMOVED lines=125> */
	.type		mrg32k3aM2SubSeq,@object
	.size		mrg32k3aM2SubSeq,(mrg32k3aM1 - mrg32k3aM2SubSeq)
mrg32k3aM2SubSeq:
        /* <DEDUP_REMOVED lines=126> */
	.type		mrg32k3aM1,@object
	.size		mrg32k3aM1,(mrg32k3aM1Seq - mrg32k3aM1)
mrg32k3aM1:
        /* <DEDUP_REMOVED lines=144> */
	.type		mrg32k3aM1Seq,@object
	.size		mrg32k3aM1Seq,(mrg32k3aM2 - mrg32k3aM1Seq)
mrg32k3aM1Seq:
        /* <DEDUP_REMOVED lines=144> */
	.type		mrg32k3aM2,@object
	.size		mrg32k3aM2,(mrg32k3aM2Seq - mrg32k3aM2)
mrg32k3aM2:
        /* <DEDUP_REMOVED lines=144> */
	.type		mrg32k3aM2Seq,@object
	.size		mrg32k3aM2Seq,(precalc_xorwow_matrix - mrg32k3aM2Seq)
mrg32k3aM2Seq:
        /* <DEDUP_REMOVED lines=144> */
	.type		precalc_xorwow_matrix,@object
	.size		precalc_xorwow_matrix,(precalc_xorwow_offset_matrix - precalc_xorwow_matrix)
precalc_xorwow_matrix:
        /* <DEDUP_REMOVED lines=6400> */
	.type		precalc_xorwow_offset_matrix,@object
	.size		precalc_xorwow_offset_matrix,(.L_1 - precalc_xorwow_offset_matrix)
precalc_xorwow_offset_matrix:
        /* <DEDUP_REMOVED lines=6400> */
.L_1:


//--------------------- .nv.shared._Z10matrix_vecPfS_S_i --------------------------
	.section	.nv.shared._Z10matrix_vecPfS_S_i,"aw",@nobits
	.sectionflags	@""
	.align	16
	.zero		1024


//--------------------- .nv.shared.reserved.0     --------------------------
	.section	.nv.shared.reserved.0,"aw",@nobits
	.weak		__nv_reservedSMEM_offset_0_alias
	.size		__nv_reservedSMEM_offset_0_alias, 0, 64
	.other		__nv_reservedSMEM_offset_0_alias,@"STO_CUDA_RESERVED_SHARED STV_DEFAULT"
__nv_reservedSMEM_offset_0_alias:
	.zero		0
	.zero		64


//--------------------- .nv.shared._Z9mirroringPfS_ii --------------------------
	.section	.nv.shared._Z9mirroringPfS_ii,"aw",@nobits
	.sectionflags	@""
	.align	16
	.zero		1024


//--------------------- .nv.shared._Z5patchPfS_iiiii --------------------------
	.section	.nv.shared._Z5patchPfS_iiiii,"aw",@nobits
	.sectionflags	@""
	.align	16
	.zero		1024


//--------------------- .nv.shared._Z6d_fillPfS_S_iiS_iif --------------------------
	.section	.nv.shared._Z6d_fillPfS_S_iiS_iif,"aw",@nobits
	.sectionflags	@""
	.align	16
	.zero		1024


//--------------------- .nv.constant0._Z10matrix_vecPfS_S_i --------------------------
	.section	.nv.constant0._Z10matrix_vecPfS_S_i,"a",@progbits
	.sectionflags	@""
	.align	4
.nv.constant0._Z10matrix_vecPfS_S_i:
	.zero		924


//--------------------- .nv.constant0._Z9mirroringPfS_ii --------------------------
	.section	.nv.constant0._Z9mirroringPfS_ii,"a",@progbits
	.sectionflags	@""
	.align	4
.nv.constant0._Z9mirroringPfS_ii:
	.zero		920


//--------------------- .nv.constant0._Z5patchPfS_iiiii --------------------------
	.section	.nv.constant0._Z5patchPfS_iiiii,"a",@progbits
	.sectionflags	@""
	.align	4
.nv.constant0._Z5patchPfS_iiiii:
	.zero		932


//--------------------- .nv.constant0._Z6d_fillPfS_S_iiS_iif --------------------------
	.section	.nv.constant0._Z6d_fillPfS_S_iiS_iif,"a",@progbits
	.sectionflags	@""
	.align	4
.nv.constant0._Z6d_fillPfS_S_iiS_iif:
	.zero		948


//--------------------- SYMBOLS --------------------------

	.type		.nv.reservedSmem.offset0,@object
	.size		.nv.reservedSmem.offset0,0x4
	.type		.nv.reservedSmem.cap,@object
	.size		.nv.reservedSmem.cap,0x4
